	.headerflags	@"EF_CUDA_TEXMODE_UNIFIED EF_CUDA_64BIT_ADDRESS EF_CUDA_ACCELERATORS EF_CUDA_SM90 EF_CUDA_VIRTUAL_SM(EF_CUDA_SM90)"
	.elftype	@"ET_EXEC"


//--------------------- .nv.info                  --------------------------
	.section	.nv.info,"",@"SHT_CUDA_INFO"
	.align	4


	//----- nvinfo : EIATTR_REGCOUNT
	.align		4
        /*0000*/ 	.byte	0x04, 0x2f
        /*0002*/ 	.short	(.L_3 - .L_2)
	.align		4
.L_2:
        /*0004*/ 	.word	index@(triton_poi_fused_add_cat_clone_relu_threshold_backward_16)
        /*0008*/ 	.word	0x0000005a


	//----- nvinfo : EIATTR_MIN_STACK_SIZE
	.align		4
.L_3:
        /*000c*/ 	.byte	0x04, 0x12
        /*000e*/ 	.short	(.L_5 - .L_4)
	.align		4
.L_4:
        /*0010*/ 	.word	index@(triton_poi_fused_add_cat_clone_relu_threshold_backward_16)
        /*0014*/ 	.word	0x00000000


	//----- nvinfo : EIATTR_FRAME_SIZE
	.align		4
.L_5:
        /*0018*/ 	.byte	0x04, 0x11
        /*001a*/ 	.short	(.L_7 - .L_6)
	.align		4
.L_6:
        /*001c*/ 	.word	index@(triton_poi_fused_add_cat_clone_relu_threshold_backward_16)
        /*0020*/ 	.word	0x00000000


	//----- nvinfo : EIATTR_MIN_STACK_SIZE
	.align		4
.L_7:
        /*0024*/ 	.byte	0x04, 0x12
        /*0026*/ 	.short	(.L_9 - .L_8)
	.align		4
.L_8:
        /*0028*/ 	.word	index@(triton_poi_fused_add_cat_clone_relu_threshold_backward_16)
        /*002c*/ 	.word	0x00000000
.L_9:


//--------------------- .nv.info.triton_poi_fused_add_cat_clone_relu_threshold_backward_16 --------------------------
	.section	.nv.info.triton_poi_fused_add_cat_clone_relu_threshold_backward_16,"",@"SHT_CUDA_INFO"
	.sectionflags	@""
	.align	4


	//----- nvinfo : EIATTR_CUDA_API_VERSION
	.align		4
        /*0000*/ 	.byte	0x04, 0x37
        /*0002*/ 	.short	(.L_11 - .L_10)
.L_10:
        /*0004*/ 	.word	0x0000007c


	//----- nvinfo : EIATTR_KPARAM_INFO
	.align		4
.L_11:
        /*0008*/ 	.byte	0x04, 0x17
        /*000a*/ 	.short	(.L_13 - .L_12)
.L_12:
        /*000c*/ 	.word	0x00000000
        /*0010*/ 	.short	0x000e
        /*0012*/ 	.short	0x006c
        /*0014*/ 	.byte	0x00, 0xf0, 0x11, 0x00


	//----- nvinfo : EIATTR_KPARAM_INFO
	.align		4
.L_13:
        /*0018*/ 	.byte	0x04, 0x17
        /*001a*/ 	.short	(.L_15 - .L_14)
.L_14:
        /*001c*/ 	.word	0x00000000
        /*0020*/ 	.short	0x000d
        /*0022*/ 	.short	0x0068
        /*0024*/ 	.byte	0x00, 0xf0, 0x11, 0x00


	//----- nvinfo : EIATTR_KPARAM_INFO
	.align		4
.L_15:
        /*0028*/ 	.byte	0x04, 0x17
        /*002a*/ 	.short	(.L_17 - .L_16)
.L_16:
        /*002c*/ 	.word	0x00000000
        /*0030*/ 	.short	0x000c
        /*0032*/ 	.short	0x0060
        /*0034*/ 	.byte	0x00, 0xf4, 0x21, 0x00


	//----- nvinfo : EIATTR_KPARAM_INFO
	.align		4
.L_17:
        /*0038*/ 	.byte	0x04, 0x17
        /*003a*/ 	.short	(.L_19 - .L_18)
.L_18:
        /*003c*/ 	.word	0x00000000
        /*0040*/ 	.short	0x000b
        /*0042*/ 	.short	0x0058
        /*0044*/ 	.byte	0x00, 0xf4, 0x21, 0x00


	//----- nvinfo : EIATTR_KPARAM_INFO
	.align		4
.L_19:
        /*0048*/ 	.byte	0x04, 0x17
        /*004a*/ 	.short	(.L_21 - .L_20)
.L_20:
        /*004c*/ 	.word	0x00000000
        /*0050*/ 	.short	0x000a
        /*0052*/ 	.short	0x0050
        /*0054*/ 	.byte	0x00, 0xf4, 0x21, 0x00


	//----- nvinfo : EIATTR_KPARAM_INFO
	.align		4
.L_21:
        /*0058*/ 	.byte	0x04, 0x17
        /*005a*/ 	.short	(.L_23 - .L_22)
.L_22:
        /*005c*/ 	.word	0x00000000
        /*0060*/ 	.short	0x0009
        /*0062*/ 	.short	0x0048
        /*0064*/ 	.byte	0x00, 0xf4, 0x21, 0x00


	//----- nvinfo : EIATTR_KPARAM_INFO
	.align		4
.L_23:
        /*0068*/ 	.byte	0x04, 0x17
        /*006a*/ 	.short	(.L_25 - .L_24)
.L_24:
        /*006c*/ 	.word	0x00000000
        /*0070*/ 	.short	0x0008
        /*0072*/ 	.short	0x0040
        /*0074*/ 	.byte	0x00, 0xf4, 0x21, 0x00


	//----- nvinfo : EIATTR_KPARAM_INFO
	.align		4
.L_25:
        /*0078*/ 	.byte	0x04, 0x17
        /*007a*/ 	.short	(.L_27 - .L_26)
.L_26:
        /*007c*/ 	.word	0x00000000
        /*0080*/ 	.short	0x0007
        /*0082*/ 	.short	0x0038
        /*0084*/ 	.byte	0x00, 0xf4, 0x21, 0x00


	//----- nvinfo : EIATTR_KPARAM_INFO
	.align		4
.L_27:
        /*0088*/ 	.byte	0x04, 0x17
        /*008a*/ 	.short	(.L_29 - .L_28)
.L_28:
        /*008c*/ 	.word	0x00000000
        /*0090*/ 	.short	0x0006
        /*0092*/ 	.short	0x0030
        /*0094*/ 	.byte	0x00, 0xf4, 0x21, 0x00


	//----- nvinfo : EIATTR_KPARAM_INFO
	.align		4
.L_29:
        /*0098*/ 	.byte	0x04, 0x17
        /*009a*/ 	.short	(.L_31 - .L_30)
.L_30:
        /*009c*/ 	.word	0x00000000
        /*00a0*/ 	.short	0x0005
        /*00a2*/ 	.short	0x0028
        /*00a4*/ 	.byte	0x00, 0xf4, 0x21, 0x00


	//----- nvinfo : EIATTR_KPARAM_INFO
	.align		4
.L_31:
        /*00a8*/ 	.byte	0x04, 0x17
        /*00aa*/ 	.short	(.L_33 - .L_32)
.L_32:
        /*00ac*/ 	.word	0x00000000
        /*00b0*/ 	.short	0x0004
        /*00b2*/ 	.short	0x0020
        /*00b4*/ 	.byte	0x00, 0xf4, 0x21, 0x00


	//----- nvinfo : EIATTR_KPARAM_INFO
	.align		4
.L_33:
        /*00b8*/ 	.byte	0x04, 0x17
        /*00ba*/ 	.short	(.L_35 - .L_34)
.L_34:
        /*00bc*/ 	.word	0x00000000
        /*00c0*/ 	.short	0x0003
        /*00c2*/ 	.short	0x0018
        /*00c4*/ 	.byte	0x00, 0xf4, 0x21, 0x00


	//----- nvinfo : EIATTR_KPARAM_INFO
	.align		4
.L_35:
        /*00c8*/ 	.byte	0x04, 0x17
        /*00ca*/ 	.short	(.L_37 - .L_36)
.L_36:
        /*00cc*/ 	.word	0x00000000
        /*00d0*/ 	.short	0x0002
        /*00d2*/ 	.short	0x0010
        /*00d4*/ 	.byte	0x00, 0xf4, 0x21, 0x00


	//----- nvinfo : EIATTR_KPARAM_INFO
	.align		4
.L_37:
        /*00d8*/ 	.byte	0x04, 0x17
        /*00da*/ 	.short	(.L_39 - .L_38)
.L_38:
        /*00dc*/ 	.word	0x00000000
        /*00e0*/ 	.short	0x0001
        /*00e2*/ 	.short	0x0008
        /*00e4*/ 	.byte	0x00, 0xf4, 0x21, 0x00


	//----- nvinfo : EIATTR_KPARAM_INFO
	.align		4
.L_39:
        /*00e8*/ 	.byte	0x04, 0x17
        /*00ea*/ 	.short	(.L_41 - .L_40)
.L_40:
        /*00ec*/ 	.word	0x00000000
        /*00f0*/ 	.short	0x0000
        /*00f2*/ 	.short	0x0000
        /*00f4*/ 	.byte	0x00, 0xf4, 0x21, 0x00


	//----- nvinfo : EIATTR_SPARSE_MMA_MASK
	.align		4
.L_41:
        /*00f8*/ 	.byte	0x03, 0x50
        /*00fa*/ 	.short	0x0000


	//----- nvinfo : EIATTR_MAXREG_COUNT
	.align		4
        /*00fc*/ 	.byte	0x03, 0x1b
        /*00fe*/ 	.short	0x00ff


	//----- nvinfo : EIATTR_EXIT_INSTR_OFFSETS
	.align		4
        /*0100*/ 	.byte	0x04, 0x1c
        /*0102*/ 	.short	(.L_43 - .L_42)


	//   ....[0]....
.L_42:
        /*0104*/ 	.word	0x000048f0


	//   ....[1]....
        /*0108*/ 	.word	0x00004910


	//----- nvinfo : EIATTR_REQNTID
	.align		4
.L_43:
        /*010c*/ 	.byte	0x04, 0x10
        /*010e*/ 	.short	(.L_45 - .L_44)
.L_44:
        /*0110*/ 	.word	0x00000100
        /*0114*/ 	.word	0x00000001
        /*0118*/ 	.word	0x00000001


	//----- nvinfo : EIATTR_CBANK_PARAM_SIZE
	.align		4
.L_45:
        /*011c*/ 	.byte	0x03, 0x19
        /*011e*/ 	.short	0x0070


	//----- nvinfo : EIATTR_PARAM_CBANK
	.align		4
        /*0120*/ 	.byte	0x04, 0x0a
        /*0122*/ 	.short	(.L_47 - .L_46)
	.align		4
.L_46:
        /*0124*/ 	.word	index@(.nv.constant0.triton_poi_fused_add_cat_clone_relu_threshold_backward_16)
        /*0128*/ 	.short	0x0210
        /*012a*/ 	.short	0x0070


	//----- nvinfo : EIATTR_SW_WAR
	.align		4
.L_47:
        /*012c*/ 	.byte	0x04, 0x36
        /*012e*/ 	.short	(.L_49 - .L_48)
.L_48:
        /*0130*/ 	.word	0x00000008
.L_49:


//--------------------- .nv.callgraph             --------------------------
	.section	.nv.callgraph,"",@"SHT_CUDA_CALLGRAPH"
	.align	4
	.sectionentsize	8
	.align		4
        /*0000*/ 	.word	0x00000000
	.align		4
        /*0004*/ 	.word	0xffffffff
	.align		4
        /*0008*/ 	.word	0x00000000
	.align		4
        /*000c*/ 	.word	0xfffffffe
	.align		4
        /*0010*/ 	.word	0x00000000
	.align		4
        /*0014*/ 	.word	0xfffffffd
	.align		4
        /*0018*/ 	.word	0x00000000
	.align		4
        /*001c*/ 	.word	0xfffffffc


//--------------------- .nv.constant4             --------------------------
	.section	.nv.constant4,"a",@progbits
	.align	8
	.align		8
.nv.constant4:
        /*0000*/ 	.dword	_$_str
	.align		8
        /*0008*/ 	.dword	_$_str_$_2


//--------------------- .text.triton_poi_fused_add_cat_clone_relu_threshold_backward_16 --------------------------
	.section	.text.triton_poi_fused_add_cat_clone_relu_threshold_backward_16,"ax",@progbits
	.sectionflags	@"SHF_BARRIERS=1"
	.align	128
        .global         triton_poi_fused_add_cat_clone_relu_threshold_backward_16
        .type           triton_poi_fused_add_cat_clone_relu_threshold_backward_16,@function
        .size           triton_poi_fused_add_cat_clone_relu_threshold_backward_16,(.L_x_1 - triton_poi_fused_add_cat_clone_relu_threshold_backward_16)
        .other          triton_poi_fused_add_cat_clone_relu_threshold_backward_16,@"STO_CUDA_ENTRY STV_DEFAULT"
triton_poi_fused_add_cat_clone_relu_threshold_backward_16:
.text.triton_poi_fused_add_cat_clone_relu_threshold_backward_16:
[----:B------:R-:W0:Y:S01]  /*0000*/  LDC R1, c[0x0][0x28] ;  /* 0x00000a00ff017b82 */ /* 0x000e220000000800 */
[----:B------:R-:W1:Y:S07]  /*0010*/  S2R R33, SR_TID.X ;  /* 0x0000000000217919 */ /* 0x000e6e0000002100 */
[----:B------:R-:W2:Y:S01]  /*0020*/  LDC.64 R30, c[0x0][0x260] ;  /* 0x00009800ff1e7b82 */ /* 0x000ea20000000a00 */
[----:B------:R-:W-:Y:S02]  /*0030*/  CS2R R24, SRZ ;  /* 0x0000000000187805 */ /* 0x000fe4000001ff00 */
[----:B------:R-:W-:Y:S01]  /*0040*/  CS2R R26, SRZ ;  /* 0x00000000001a7805 */ /* 0x000fe2000001ff00 */
[----:B------:R-:W3:Y:S01]  /*0050*/  S2R R32, SR_CTAID.Y ;  /* 0x0000000000207919 */ /* 0x000ee20000002600 */
[----:B------:R-:W-:Y:S01]  /*0060*/  ULDC.64 UR6, c[0x0][0x208] ;  /* 0x0000820000067ab9 */ /* 0x000fe20000000a00 */
[----:B------:R-:W-:Y:S01]  /*0070*/  CS2R R16, SRZ ;  /* 0x0000000000107805 */ /* 0x000fe2000001ff00 */
[----:B------:R-:W4:Y:S01]  /*0080*/  S2R R34, SR_CTAID.X ;  /* 0x0000000000227919 */ /* 0x000f220000002500 */
[----:B------:R-:W-:-:S02]  /*0090*/  CS2R R18, SRZ ;  /* 0x0000000000127805 */ /* 0x000fc4000001ff00 */
[----:B------:R-:W-:Y:S02]  /*00a0*/  CS2R R20, SRZ ;  /* 0x0000000000147805 */ /* 0x000fe4000001ff00 */
[----:B------:R-:W-:Y:S02]  /*00b0*/  CS2R R22, SRZ ;  /* 0x0000000000167805 */ /* 0x000fe4000001ff00 */
[----:B------:R-:W-:Y:S01]  /*00c0*/  CS2R R14, SRZ ;  /* 0x00000000000e7805 */ /* 0x000fe2000001ff00 */
[----:B------:R-:W5:Y:S01]  /*00d0*/  S2UR UR5, SR_CgaCtaId ;  /* 0x00000000000579c3 */ /* 0x000f620000008800 */
[----:B------:R-:W-:-:S07]  /*00e0*/  UMOV UR4, 0x400 ;  /* 0x0000040000047882 */ /* 0x000fce0000000000 */
[----:B------:R-:W5:Y:S01]  /*00f0*/  LDC.64 R82, c[0x0][0x220] ;  /* 0x00008800ff527b82 */ /* 0x000f620000000a00 */
[----:B------:R-:W-:Y:S02]  /*0100*/  CS2R R44, SRZ ;  /* 0x00000000002c7805 */ /* 0x000fe4000001ff00 */
[----:B------:R-:W-:-:S05]  /*0110*/  CS2R R46, SRZ ;  /* 0x00000000002e7805 */ /* 0x000fca000001ff00 */
[----:B------:R-:W5:Y:S01]  /*0120*/  LDC.64 R86, c[0x0][0x210] ;  /* 0x00008400ff567b82 */ /* 0x000f620000000a00 */
[----:B-1----:R-:W-:Y:S01]  /*0130*/  IMAD.SHL.U32 R0, R33, 0x4, RZ ;  /* 0x0000000421007824 */ /* 0x002fe200078e00ff */
[----:B------:R-:W-:Y:S01]  /*0140*/  SHF.R.U32.HI R5, RZ, 0x6, R33 ;  /* 0x00000006ff057819 */ /* 0x000fe20000011621 */
[----:B---3--:R-:W-:-:S03]  /*0150*/  IMAD.SHL.U32 R62, R32, 0x10, RZ ;  /* 0x00000010203e7824 */ /* 0x008fc600078e00ff */
[----:B------:R-:W-:Y:S02]  /*0160*/  LOP3.LUT R0, R0, 0xfc, RZ, 0xc0, !PT ;  /* 0x000000fc00007812 */ /* 0x000fe400078ec0ff */
[----:B------:R-:W1:Y:S01]  /*0170*/  LDC.64 R84, c[0x0][0x218] ;  /* 0x00008600ff547b82 */ /* 0x000e620000000a00 */
[----:B------:R-:W-:Y:S02]  /*0180*/  SGXT.U32 R5, R5, 0x2 ;  /* 0x000000020505781a */ /* 0x000fe40000000000 */
[----:B----4-:R-:W-:Y:S02]  /*0190*/  PRMT R9, R0, 0x6540, R34 ;  /* 0x0000654000097816 */ /* 0x010fe40000000022 */
[----:B------:R-:W-:Y:S02]  /*01a0*/  LOP3.LUT R8, R62, R5, RZ, 0xfc, !PT ;  /* 0x000000053e087212 */ /* 0x000fe400078efcff */
[----:B------:R-:W-:Y:S01]  /*01b0*/  ISETP.GE.AND P0, PT, R9, 0x400, PT ;  /* 0x000004000900780c */ /* 0x000fe20003f06270 */
[----:B------:R-:W3:Y:S02]  /*01c0*/  LDC.64 R76, c[0x0][0x240] ;  /* 0x00009000ff4c7b82 */ /* 0x000ee40000000a00 */
[C---:B------:R-:W-:Y:S01]  /*01d0*/  IMAD R7, R8.reuse, 0x400, R9 ;  /* 0x0000040008077824 */ /* 0x040fe200078e0209 */
[----:B------:R-:W-:-:S03]  /*01e0*/  ISETP.LT.AND P1, PT, R8, 0x80, !P0 ;  /* 0x000000800800780c */ /* 0x000fc60004721270 */
[----:B--2---:R-:W-:Y:S01]  /*01f0*/  IMAD.WIDE R6, R7, 0x4, R30 ;  /* 0x0000000407067825 */ /* 0x004fe200078e021e */
[----:B------:R-:W-:Y:S01]  /*0200*/  LOP3.LUT R2, R62, 0x4, R5, 0xfe, !PT ;  /* 0x000000043e027812 */ /* 0x000fe200078efe05 */
[----:B------:R-:W2:Y:S01]  /*0210*/  LDC.64 R72, c[0x0][0x248] ;  /* 0x00009200ff487b82 */ /* 0x000ea20000000a00 */
[----:B------:R-:W-:Y:S02]  /*0220*/  LOP3.LUT R0, R62, 0x8, R5, 0xfe, !PT ;  /* 0x000000083e007812 */ /* 0x000fe400078efe05 */
[----:B------:R-:W-:Y:S02]  /*0230*/  LOP3.LUT R4, R62, 0xc, R5, 0xfe, !PT ;  /* 0x0000000c3e047812 */ /* 0x000fe400078efe05 */
[----:B------:R-:W-:Y:S01]  /*0240*/  P2R R53, PR, RZ, 0x2 ;  /* 0x00000002ff357803 */ /* 0x000fe20000000000 */
[C-C-:B------:R-:W-:Y:S01]  /*0250*/  IMAD R3, R2.reuse, 0x400, R9.reuse ;  /* 0x0000040002037824 */ /* 0x140fe200078e0209 */
[----:B------:R-:W-:Y:S01]  /*0260*/  ISETP.LT.AND P3, PT, R2, 0x80, !P0 ;  /* 0x000000800200780c */ /* 0x000fe20004761270 */
[----:B------:R4:W2:Y:S01]  /*0270*/  @P1 LDG.E.EL.128 R24, desc[UR6][R6.64] ;  /* 0x0000000606181981 */ /* 0x0008a2000c2e1d00 */
[C---:B------:R-:W-:Y:S01]  /*0280*/  ISETP.LT.AND P2, PT, R0.reuse, 0x80, !P0 ;  /* 0x000000800000780c */ /* 0x040fe20004741270 */
[--C-:B------:R-:W-:Y:S01]  /*0290*/  IMAD R29, R0, 0x400, R9.reuse ;  /* 0x00000400001d7824 */ /* 0x100fe200078e0209 */
[C---:B------:R-:W-:Y:S01]  /*02a0*/  ISETP.LT.AND P1, PT, R4.reuse, 0x80, !P0 ;  /* 0x000000800400780c */ /* 0x040fe20004721270 */
[----:B------:R-:W-:Y:S01]  /*02b0*/  IMAD R13, R4, 0x400, R9 ;  /* 0x00000400040d7824 */ /* 0x000fe200078e0209 */
[----:B-----5:R-:W-:Y:S01]  /*02c0*/  UPRMT UR4, UR5, 0x654, UR4 ;  /* 0x0000065405047896 */ /* 0x020fe20008000004 */
[----:B------:R-:W-:Y:S01]  /*02d0*/  IMAD.WIDE R28, R29, 0x4, R30 ;  /* 0x000000041d1c7825 */ /* 0x000fe200078e021e */
[----:B------:R-:W-:-:S02]  /*02e0*/  SHF.R.S32.HI R32, RZ, 0x1b, R32 ;  /* 0x0000001bff207819 */ /* 0x000fc40000011420 */
[----:B------:R-:W-:Y:S02]  /*02f0*/  CS2R R40, SRZ ;  /* 0x0000000000287805 */ /* 0x000fe4000001ff00 */
[----:B------:R-:W-:Y:S01]  /*0300*/  P2R R11, PR, RZ, 0x4 ;  /* 0x00000004ff0b7803 */ /* 0x000fe20000000000 */
[--C-:B----4-:R-:W-:Y:S01]  /*0310*/  IMAD.WIDE R6, R3, 0x4, R30.reuse ;  /* 0x0000000403067825 */ /* 0x110fe200078e021e */
[----:B------:R-:W-:Y:S01]  /*0320*/  CS2R R42, SRZ ;  /* 0x00000000002a7805 */ /* 0x000fe2000001ff00 */
[----:B------:R-:W4:Y:S08]  /*0330*/  LDC.64 R74, c[0x0][0x238] ;  /* 0x00008e00ff4a7b82 */ /* 0x000f300000000a00 */
[----:B------:R-:W5:Y:S01]  /*0340*/  LDC.64 R80, c[0x0][0x228] ;  /* 0x00008a00ff507b82 */ /* 0x000f620000000a00 */
[----:B------:R-:W-:Y:S01]  /*0350*/  IMAD.WIDE R30, R13, 0x4, R30 ;  /* 0x000000040d1e7825 */ /* 0x000fe200078e021e */
[----:B------:R-:W-:Y:S01]  /*0360*/  CS2R R12, SRZ ;  /* 0x00000000000c7805 */ /* 0x000fe2000001ff00 */
[----:B------:R1:W3:Y:S05]  /*0370*/  @P3 LDG.E.EL.128 R16, desc[UR6][R6.64] ;  /* 0x0000000606103981 */ /* 0x0002ea000c2e1d00 */
[----:B------:R-:W2:Y:S01]  /*0380*/  LDC.64 R78, c[0x0][0x230] ;  /* 0x00008c00ff4e7b82 */ /* 0x000ea20000000a00 */
[----:B------:R1:W4:Y:S01]  /*0390*/  @P2 LDG.E.EL.128 R20, desc[UR6][R28.64] ;  /* 0x000000061c142981 */ /* 0x000322000c2e1d00 */
[----:B------:R-:W-:-:S02]  /*03a0*/  CS2R R36, SRZ ;  /* 0x0000000000247805 */ /* 0x000fc4000001ff00 */
[----:B------:R-:W-:Y:S02]  /*03b0*/  CS2R R38, SRZ ;  /* 0x0000000000267805 */ /* 0x000fe4000001ff00 */
[----:B------:R-:W-:Y:S01]  /*03c0*/  P2R R52, PR, RZ, 0x8 ;  /* 0x00000008ff347803 */ /* 0x000fe20000000000 */
[----:B------:R-:W4:Y:S01]  /*03d0*/  @P1 LDG.E.EL.128 R12, desc[UR6][R30.64] ;  /* 0x000000061e0c1981 */ /* 0x000f22000c2e1d00 */
[----:B------:R-:W-:Y:S02]  /*03e0*/  IMAD.SHL.U32 R3, R33, 0x40, RZ ;  /* 0x0000004021037824 */ /* 0x000fe400078e00ff */
[----:B------:R-:W-:Y:S01]  /*03f0*/  IMAD.MOV.U32 R58, RZ, RZ, 0x3e800000 ;  /* 0x3e800000ff3a7424 */ /* 0x000fe200078e00ff */
[----:B------:R-:W2:Y:S02]  /*0400*/  LDC.64 R70, c[0x0][0x250] ;  /* 0x00009400ff467b82 */ /* 0x000ea40000000a00 */
[----:B01----:R-:W-:Y:S02]  /*0410*/  LOP3.LUT R6, R3, 0xfc0, RZ, 0xc0, !PT ;  /* 0x00000fc003067812 */ /* 0x003fe400078ec0ff */
[----:B------:R-:W-:-:S02]  /*0420*/  LOP3.LUT R7, R5, 0xfc0, R3, 0xf8, !PT ;  /* 0x00000fc005077812 */ /* 0x000fc400078ef803 */
[----:B------:R-:W-:Y:S02]  /*0430*/  LEA R6, R6, UR4, 0x2 ;  /* 0x0000000406067c11 */ /* 0x000fe4000f8e10ff */
[----:B------:R-:W-:Y:S01]  /*0440*/  SGXT R5, R32, 0x1 ;  /* 0x000000012005781a */ /* 0x000fe20000000200 */
[----:B------:R-:W0:Y:S02]  /*0450*/  LDC.64 R68, c[0x0][0x258] ;  /* 0x00009600ff447b82 */ /* 0x000e240000000a00 */
[----:B------:R-:W-:Y:S01]  /*0460*/  IMAD R28, R7, 0x4, R6 ;  /* 0x00000004071c7824 */ /* 0x000fe200078e0206 */
[----:B------:R-:W-:Y:S02]  /*0470*/  LEA.HI R54, R5, R62, RZ, 0x5 ;  /* 0x0000003e05367211 */ /* 0x000fe400078f28ff */
[----:B------:R-:W-:Y:S02]  /*0480*/  PRMT R7, R33, 0x6540, R34 ;  /* 0x0000654021077816 */ /* 0x000fe40000000022 */
[----:B------:R-:W-:-:S02]  /*0490*/  LOP3.LUT R29, R54, 0xffffffe0, RZ, 0xc0, !PT ;  /* 0xffffffe0361d7812 */ /* 0x000fc400078ec0ff */
[----:B------:R-:W-:Y:S02]  /*04a0*/  P2R R10, PR, RZ, 0x2 ;  /* 0x00000002ff0a7803 */ /* 0x000fe40000000000 */
[----:B------:R-:W-:Y:S01]  /*04b0*/  ISETP.GE.AND P1, PT, R7, 0x400, PT ;  /* 0x000004000700780c */ /* 0x000fe20003f26270 */
[----:B------:R-:W-:-:S05]  /*04c0*/  IMAD.IADD R6, R62, 0x1, -R29 ;  /* 0x000000013e067824 */ /* 0x000fca00078e0a1d */
[----:B------:R-:W-:-:S04]  /*04d0*/  ISETP.LT.AND P2, PT, R6, 0x10, !P1 ;  /* 0x000000100600780c */ /* 0x000fc80004f41270 */
[----:B------:R-:W-:Y:S01]  /*04e0*/  ISETP.LT.AND P2, PT, R62, 0x80, P2 ;  /* 0x000000803e00780c */ /* 0x000fe20001741270 */
[----:B--2---:R-:W-:Y:S04]  /*04f0*/  STS [R28], R24 ;  /* 0x000000181c007388 */ /* 0x004fe80000000800 */
[----:B------:R-:W-:Y:S04]  /*0500*/  STS [R28+0x80], R25 ;  /* 0x000080191c007388 */ /* 0x000fe80000000800 */
[----:B------:R-:W-:Y:S04]  /*0510*/  STS [R28+0x100], R26 ;  /* 0x0001001a1c007388 */ /* 0x000fe80000000800 */
[----:B------:R-:W-:Y:S04]  /*0520*/  STS [R28+0x180], R27 ;  /* 0x0001801b1c007388 */ /* 0x000fe80000000800 */
[----:B---3--:R-:W-:Y:S04]  /*0530*/  STS [R28+0x10], R16 ;  /* 0x000010101c007388 */ /* 0x008fe80000000800 */
[----:B------:R1:W-:Y:S04]  /*0540*/  STS [R28+0x90], R17 ;  /* 0x000090111c007388 */ /* 0x0003e80000000800 */
[----:B------:R-:W-:Y:S04]  /*0550*/  STS [R28+0x110], R18 ;  /* 0x000110121c007388 */ /* 0x000fe80000000800 */
[----:B------:R-:W-:Y:S04]  /*0560*/  STS [R28+0x190], R19 ;  /* 0x000190131c007388 */ /* 0x000fe80000000800 */
[----:B----4-:R-:W-:Y:S04]  /*0570*/  STS [R28+0x20], R20 ;  /* 0x000020141c007388 */ /* 0x010fe80000000800 */
[----:B------:R-:W-:Y:S04]  /*0580*/  STS [R28+0xa0], R21 ;  /* 0x0000a0151c007388 */ /* 0x000fe80000000800 */
[----:B------:R-:W-:Y:S04]  /*0590*/  STS [R28+0x120], R22 ;  /* 0x000120161c007388 */ /* 0x000fe80000000800 */
[----:B------:R-:W-:Y:S04]  /*05a0*/  STS [R28+0x1a0], R23 ;  /* 0x0001a0171c007388 */ /* 0x000fe80000000800 */
[----:B------:R-:W-:Y:S04]  /*05b0*/  STS [R28+0x30], R12 ;  /* 0x0000300c1c007388 */ /* 0x000fe80000000800 */
[----:B------:R-:W-:Y:S04]  /*05c0*/  STS [R28+0xb0], R13 ;  /* 0x0000b00d1c007388 */ /* 0x000fe80000000800 */
[----:B------:R-:W-:Y:S04]  /*05d0*/  STS [R28+0x130], R14 ;  /* 0x0001300e1c007388 */ /* 0x000fe80000000800 */
[----:B------:R2:W-:Y:S01]  /*05e0*/  STS [R28+0x1b0], R15 ;  /* 0x0001b00f1c007388 */ /* 0x0005e20000000800 */
[----:B-1----:R-:W-:Y:S01]  /*05f0*/  IMAD.WIDE R16, R6, 0x4, R82 ;  /* 0x0000000406107825 */ /* 0x002fe200078e0252 */
[----:B------:R-:W-:Y:S06]  /*0600*/  BAR.SYNC.DEFER_BLOCKING 0x0 ;  /* 0x0000000000007b1d */ /* 0x000fec0000010000 */
[----:B------:R1:W3:Y:S01]  /*0610*/  @P2 LDG.E.EL.128 R44, desc[UR6][R16.64] ;  /* 0x00000006102c2981 */ /* 0x0002e2000c2e1d00 */
[----:B------:R-:W-:-:S02]  /*0620*/  SHF.R.S32.HI R54, RZ, 0x5, R54 ;  /* 0x00000005ff367819 */ /* 0x000fc40000011436 */
[----:B------:R-:W-:-:S03]  /*0630*/  ISETP.LT.AND P4, PT, R62, 0x80, !P1 ;  /* 0x000000803e00780c */ /* 0x000fc60004f81270 */
[----:B------:R-:W-:Y:S01]  /*0640*/  IMAD R61, R54, 0x400, R7 ;  /* 0x00000400363d7824 */ /* 0x000fe200078e0207 */
[----:B------:R-:W-:-:S03]  /*0650*/  ISETP.GT.AND P1, PT, R6, 0xf, P4 ;  /* 0x0000000f0600780c */ /* 0x000fc60002724270 */
[----:B------:R-:W-:-:S04]  /*0660*/  IMAD.SHL.U32 R61, R61, 0x10, RZ ;  /* 0x000000103d3d7824 */ /* 0x000fc800078e00ff */
[C---:B------:R-:W-:Y:S01]  /*0670*/  IMAD.IADD R51, R6.reuse, 0x1, R61 ;  /* 0x0000000106337824 */ /* 0x040fe200078e023d */
[----:B--2---:R-:W-:Y:S02]  /*0680*/  CS2R R14, SRZ ;  /* 0x00000000000e7805 */ /* 0x004fe4000001ff00 */
[----:B------:R-:W-:Y:S02]  /*0690*/  CS2R R28, SRZ ;  /* 0x00000000001c7805 */ /* 0x000fe4000001ff00 */
[----:B------:R-:W-:Y:S01]  /*06a0*/  CS2R R30, SRZ ;  /* 0x00000000001e7805 */ /* 0x000fe2000001ff00 */
[----:B------:R-:W-:Y:S02]  /*06b0*/  VIADD R19, R51, 0xfffffff0 ;  /* 0xfffffff033137836 */ /* 0x000fe40000000000 */
[----:B------:R-:W-:-:S04]  /*06c0*/  IMAD.WIDE R48, R6, 0x4, R84 ;  /* 0x0000000406307825 */ /* 0x000fc800078e0254 */
[----:B------:R-:W-:-:S04]  /*06d0*/  IMAD.WIDE R50, R51, 0x4, R86 ;  /* 0x0000000433327825 */ /* 0x000fc800078e0256 */
[C---:B-1----:R-:W-:Y:S01]  /*06e0*/  IMAD.WIDE R16, R6.reuse, 0x4, R76 ;  /* 0x0000000406107825 */ /* 0x042fe200078e024c */
[----:B------:R1:W2:Y:S04]  /*06f0*/  @P2 LDG.E.EL.128 R40, desc[UR6][R50.64] ;  /* 0x0000000632282981 */ /* 0x0002a8000c2e1d00 */
[----:B------:R4:W2:Y:S01]  /*0700*/  @P1 LDG.E.EL.128 R28, desc[UR6][R16.64+-0x40] ;  /* 0xffffc006101c1981 */ /* 0x0008a2000c2e1d00 */
[----:B-1----:R-:W-:Y:S01]  /*0710*/  CS2R R50, SRZ ;  /* 0x0000000000327805 */ /* 0x002fe2000001ff00 */
[----:B----4-:R-:W-:Y:S01]  /*0720*/  IMAD.WIDE R16, R6, 0x4, R72 ;  /* 0x0000000406107825 */ /* 0x010fe200078e0248 */
[----:B------:R-:W-:Y:S02]  /*0730*/  CS2R R24, SRZ ;  /* 0x0000000000187805 */ /* 0x000fe4000001ff00 */
[----:B------:R-:W-:Y:S01]  /*0740*/  CS2R R26, SRZ ;  /* 0x00000000001a7805 */ /* 0x000fe2000001ff00 */
[----:B------:R-:W-:Y:S01]  /*0750*/  IMAD.WIDE R18, R19, 0x4, R74 ;  /* 0x0000000413127825 */ /* 0x000fe200078e024a */
[----:B------:R-:W-:-:S02]  /*0760*/  CS2R R32, SRZ ;  /* 0x0000000000207805 */ /* 0x000fc4000001ff00 */
[----:B------:R-:W-:Y:S01]  /*0770*/  CS2R R34, SRZ ;  /* 0x0000000000227805 */ /* 0x000fe2000001ff00 */
[C---:B-----5:R-:W-:Y:S01]  /*0780*/  IMAD.WIDE R20, R6.reuse, 0x4, R80 ;  /* 0x0000000406147825 */ /* 0x060fe200078e0250 */
[----:B------:R1:W4:Y:S04]  /*0790*/  @P1 LDG.E.EL.128 R24, desc[UR6][R18.64] ;  /* 0x0000000612181981 */ /* 0x000328000c2e1d00 */
[----:B------:R-:W5:Y:S01]  /*07a0*/  @P2 LDG.E.EL.128 R36, desc[UR6][R20.64] ;  /* 0x0000000614242981 */ /* 0x000f62000c2e1d00 */
[----:B-1----:R-:W-:-:S05]  /*07b0*/  IMAD.WIDE R18, R6, 0x4, R78 ;  /* 0x0000000406127825 */ /* 0x002fca00078e024e */
[----:B------:R-:W4:Y:S01]  /*07c0*/  @P2 LDG.E.EL.128 R32, desc[UR6][R18.64] ;  /* 0x0000000612202981 */ /* 0x000f22000c2e1d00 */
[----:B---3--:R-:W-:-:S05]  /*07d0*/  SEL R12, R44, RZ, P2 ;  /* 0x000000ff2c0c7207 */ /* 0x008fca0001000000 */
[----:B------:R-:W-:-:S04]  /*07e0*/  FADD R12, R12, 9.9999997473787516356e-06 ;  /* 0x3727c5ac0c0c7421 */ /* 0x000fc80000000000 */
[----:B------:R1:W3:Y:S02]  /*07f0*/  MUFU.SQRT R23, R12 ;  /* 0x0000000c00177308 */ /* 0x0002e40000002000 */
[----:B-1----:R-:W-:-:S06]  /*0800*/  CS2R R12, SRZ ;  /* 0x00000000000c7805 */ /* 0x002fcc000001ff00 */
[----:B------:R1:W4:Y:S02]  /*0810*/  @P2 LDG.E.EL.128 R12, desc[UR6][R48.64] ;  /* 0x00000006300c2981 */ /* 0x000324000c2e1d00 */
[----:B-1----:R-:W-:-:S06]  /*0820*/  CS2R R48, SRZ ;  /* 0x0000000000307805 */ /* 0x002fcc000001ff00 */
[----:B------:R-:W4:Y:S01]  /*0830*/  @P1 LDG.E.EL.128 R48, desc[UR6][R16.64+-0x40] ;  /* 0xffffc00610301981 */ /* 0x000f22000c2e1d00 */
[C---:B---3--:R-:W-:Y:S02]  /*0840*/  FSETP.GT.AND P3, PT, R23.reuse, 8.50705917302346158658e+37, PT ;  /* 0x7e8000001700780b */ /* 0x048fe40003f64000 */
[----:B------:R-:W-:Y:S02]  /*0850*/  FSETP.GEU.AND P0, PT, R23, 1.175494350822287508e-38, PT ;  /* 0x008000001700780b */ /* 0x000fe40003f0e000 */
[----:B------:R-:W-:Y:S02]  /*0860*/  FSEL R22, R58, 1, P3 ;  /* 0x3f8000003a167808 */ /* 0x000fe40001800000 */
[----:B------:R-:W-:-:S07]  /*0870*/  P2R R55, PR, RZ, 0x10 ;  /* 0x00000010ff377803 */ /* 0x000fce0000000000 */
[----:B------:R-:W-:-:S04]  /*0880*/  @P3 FMUL R23, R23, 0.25 ;  /* 0x3e80000017173820 */ /* 0x000fc80000400000 */
[----:B------:R-:W-:-:S06]  /*0890*/  @!P0 FMUL R23, R23, 16777216 ;  /* 0x4b80000017178820 */ /* 0x000fcc0000400000 */
[----:B------:R-:W1:Y:S01]  /*08a0*/  MUFU.RCP R23, R23 ;  /* 0x0000001700177308 */ /* 0x000e620000001000 */
[----:B--2---:R-:W-:Y:S01]  /*08b0*/  SEL R40, R40, RZ, P2 ;  /* 0x000000ff28287207 */ /* 0x004fe20001000000 */
[----:B------:R-:W-:Y:S01]  /*08c0*/  @!P0 FMUL R22, R22, 16777216 ;  /* 0x4b80000016168820 */ /* 0x000fe20000400000 */
[----:B------:R-:W-:Y:S01]  /*08d0*/  IMAD.MOV.U32 R56, RZ, RZ, 0x3e800000 ;  /* 0x3e800000ff387424 */ /* 0x000fe200078e00ff */
[----:B-----5:R-:W-:Y:S02]  /*08e0*/  SEL R36, R36, RZ, P2 ;  /* 0x000000ff24247207 */ /* 0x020fe40001000000 */
[----:B----4-:R-:W-:Y:S01]  /*08f0*/  SEL R19, R32, RZ, P2 ;  /* 0x000000ff20137207 */ /* 0x010fe20001000000 */
[----:B-1----:R-:W-:Y:S01]  /*0900*/  FMUL R57, R23, R22 ;  /* 0x0000001617397220 */ /* 0x002fe20000400000 */
[----:B------:R-:W-:Y:S02]  /*0910*/  SEL R24, R24, RZ, P1 ;  /* 0x000000ff18187207 */ /* 0x000fe40000800000 */
[----:B------:R-:W-:-:S02]  /*0920*/  CS2R R20, SRZ ;  /* 0x0000000000147805 */ /* 0x000fc4000001ff00 */
[----:B------:R-:W-:Y:S01]  /*0930*/  CS2R R22, SRZ ;  /* 0x0000000000167805 */ /* 0x000fe2000001ff00 */
[----:B------:R-:W-:-:S04]  /*0940*/  IMAD.WIDE R66, R6, 0x4, R70 ;  /* 0x0000000406427825 */ /* 0x000fc800078e0246 */
[----:B0-----:R-:W-:Y:S01]  /*0950*/  IMAD.WIDE R64, R6, 0x4, R68 ;  /* 0x0000000406407825 */ /* 0x001fe200078e0244 */
[----:B------:R-:W2:Y:S01]  /*0960*/  @P1 LDG.E.EL.128 R20, desc[UR6][R66.64+-0x40] ;  /* 0xffffc00642141981 */ /* 0x000ea2000c2e1d00 */
[----:B------:R-:W-:-:S05]  /*0970*/  SEL R44, R48, RZ, P1 ;  /* 0x000000ff302c7207 */ /* 0x000fca0000800000 */
[----:B------:R-:W-:-:S04]  /*0980*/  FADD R44, R44, 9.9999997473787516356e-06 ;  /* 0x3727c5ac2c2c7421 */ /* 0x000fc80000000000 */
[----:B------:R-:W0:Y:S02]  /*0990*/  MUFU.SQRT R48, R44 ;  /* 0x0000002c00307308 */ /* 0x000e240000002000 */
[C---:B0-----:R-:W-:Y:S02]  /*09a0*/  FSETP.GT.AND P3, PT, R48.reuse, 8.50705917302346158658e+37, PT ;  /* 0x7e8000003000780b */ /* 0x041fe40003f64000 */
[----:B------:R-:W-:Y:S02]  /*09b0*/  FSETP.GEU.AND P4, PT, R48, 1.175494350822287508e-38, PT ;  /* 0x008000003000780b */ /* 0x000fe40003f8e000 */
[----:B------:R-:W-:-:S09]  /*09c0*/  SEL R17, R12, RZ, P2 ;  /* 0x000000ff0c117207 */ /* 0x000fd20001000000 */
[----:B------:R-:W-:Y:S01]  /*09d0*/  @P3 FMUL R48, R48, 0.25 ;  /* 0x3e80000030303820 */ /* 0x000fe20000400000 */
[----:B------:R-:W-:-:S03]  /*09e0*/  FADD R40, R40, -R17 ;  /* 0x8000001128287221 */ /* 0x000fc60000000000 */
[----:B------:R-:W-:-:S04]  /*09f0*/  @!P4 FMUL R48, R48, 16777216 ;  /* 0x4b8000003030c820 */ /* 0x000fc80000400000 */
[----:B------:R-:W0:Y:S01]  /*0a00*/  MUFU.RCP R17, R48 ;  /* 0x0000003000117308 */ /* 0x000e220000001000 */
[----:B------:R-:W-:Y:S01]  /*0a10*/  FMUL R57, R57, R40 ;  /* 0x0000002839397220 */ /* 0x000fe20000400000 */
[----:B------:R-:W-:-:S03]  /*0a20*/  FSEL R18, R56, 1, P3 ;  /* 0x3f80000038127808 */ /* 0x000fc60001800000 */
[----:B------:R-:W-:Y:S01]  /*0a30*/  FFMA R57, R36, R57, R19 ;  /* 0x0000003924397223 */ /* 0x000fe20000000013 */
[----:B------:R-:W-:Y:S01]  /*0a40*/  SEL R19, R28, RZ, P1 ;  /* 0x000000ff1c137207 */ /* 0x000fe20000800000 */
[----:B------:R-:W-:-:S04]  /*0a50*/  @!P4 FMUL R18, R18, 16777216 ;  /* 0x4b8000001212c820 */ /* 0x000fc80000400000 */
[----:B------:R-:W-:Y:S01]  /*0a60*/  FADD R12, R24, -R19 ;  /* 0x80000013180c7221 */ /* 0x000fe20000000000 */
[----:B0-----:R-:W-:Y:S01]  /*0a70*/  FMUL R17, R17, R18 ;  /* 0x0000001211117220 */ /* 0x001fe20000400000 */
[----:B------:R-:W-:-:S03]  /*0a80*/  CS2R R18, SRZ ;  /* 0x0000000000127805 */ /* 0x000fc6000001ff00 */
[----:B------:R-:W-:Y:S01]  /*0a90*/  FMUL R12, R12, R17 ;  /* 0x000000110c0c7220 */ /* 0x000fe20000400000 */
[----:B------:R-:W-:-:S06]  /*0aa0*/  CS2R R16, SRZ ;  /* 0x0000000000107805 */ /* 0x000fcc000001ff00 */
[----:B------:R-:W3:Y:S01]  /*0ab0*/  @P1 LDG.E.EL.128 R16, desc[UR6][R64.64+-0x40] ;  /* 0xffffc00640101981 */ /* 0x000ee2000c2e1d00 */
[C---:B------:R-:W-:Y:S02]  /*0ac0*/  FSETP.GEU.AND P0, PT, R57.reuse, RZ, PT ;  /* 0x000000ff3900720b */ /* 0x040fe40003f0e000 */
[----:B--2---:R-:W-:Y:S02]  /*0ad0*/  SEL R59, R20, RZ, P1 ;  /* 0x000000ff143b7207 */ /* 0x004fe40000800000 */
[----:B------:R-:W-:Y:S02]  /*0ae0*/  FSEL R57, R57, RZ, P0 ;  /* 0x000000ff39397208 */ /* 0x000fe40000000000 */
[----:B------:R-:W-:Y:S02]  /*0af0*/  ISETP.GE.AND P0, PT, R6, 0x10, PT ;  /* 0x000000100600780c */ /* 0x000fe40003f06270 */
[----:B------:R-:W-:Y:S02]  /*0b00*/  SEL R13, R13, RZ, P2 ;  /* 0x000000ff0d0d7207 */ /* 0x000fe40001000000 */
[----:B------:R-:W-:-:S05]  /*0b10*/  SEL R24, R49, RZ, P1 ;  /* 0x000000ff31187207 */ /* 0x000fca0000800000 */
[----:B------:R-:W-:Y:S01]  /*0b20*/  FADD R24, R24, 9.9999997473787516356e-06 ;  /* 0x3727c5ac18187421 */ /* 0x000fe20000000000 */
[----:B------:R-:W-:Y:S02]  /*0b30*/  SEL R37, R37, RZ, P2 ;  /* 0x000000ff25257207 */ /* 0x000fe40001000000 */
[----:B------:R-:W-:-:S05]  /*0b40*/  SEL R32, R50, RZ, P1 ;  /* 0x000000ff32207207 */ /* 0x000fca0000800000 */
[----:B------:R-:W-:Y:S01]  /*0b50*/  FADD R32, R32, 9.9999997473787516356e-06 ;  /* 0x3727c5ac20207421 */ /* 0x000fe20000000000 */
[----:B------:R-:W-:Y:S02]  /*0b60*/  SEL R36, R29, RZ, P1 ;  /* 0x000000ff1d247207 */ /* 0x000fe40000800000 */
[----:B------:R-:W-:Y:S02]  /*0b70*/  SEL R25, R25, RZ, P1 ;  /* 0x000000ff19197207 */ /* 0x000fe40000800000 */
[----:B------:R-:W-:-:S03]  /*0b80*/  SEL R42, R42, RZ, P2 ;  /* 0x000000ff2a2a7207 */ /* 0x000fc60001000000 */
[----:B------:R-:W-:Y:S01]  /*0b90*/  FADD R25, R25, -R36 ;  /* 0x8000002419197221 */ /* 0x000fe20000000000 */
[----:B------:R-:W-:Y:S02]  /*0ba0*/  SEL R21, R21, RZ, P1 ;  /* 0x000000ff15157207 */ /* 0x000fe40000800000 */
[----:B------:R-:W-:Y:S02]  /*0bb0*/  SEL R34, R34, RZ, P2 ;  /* 0x000000ff22227207 */ /* 0x000fe40001000000 */
[----:B------:R-:W-:Y:S02]  /*0bc0*/  SEL R26, R26, RZ, P1 ;  /* 0x000000ff1a1a7207 */ /* 0x000fe40000800000 */
[----:B---3--:R-:W-:-:S05]  /*0bd0*/  SEL R16, R16, RZ, P1 ;  /* 0x000000ff10107207 */ /* 0x008fca0000800000 */
[----:B------:R-:W-:-:S05]  /*0be0*/  FFMA R12, R59, R12, R16 ;  /* 0x0000000c3b0c7223 */ /* 0x000fca0000000010 */
[----:B------:R-:W-:-:S04]  /*0bf0*/  FSETP.GEU.AND P3, PT, R12, RZ, PT ;  /* 0x000000ff0c00720b */ /* 0x000fc80003f6e000 */
[----:B------:R-:W-:Y:S02]  /*0c00*/  @P0 FSEL R57, R12, RZ, P3 ;  /* 0x000000ff0c390208 */ /* 0x000fe40001800000 */
[----:B------:R-:W-:-:S05]  /*0c10*/  SEL R12, R45, RZ, P2 ;  /* 0x000000ff2d0c7207 */ /* 0x000fca0001000000 */
[----:B------:R-:W-:-:S04]  /*0c20*/  FADD R12, R12, 9.9999997473787516356e-06 ;  /* 0x3727c5ac0c0c7421 */ /* 0x000fc80000000000 */
[----:B------:R-:W0:Y:S02]  /*0c30*/  MUFU.SQRT R20, R12 ;  /* 0x0000000c00147308 */ /* 0x000e240000002000 */
[C---:B0-----:R-:W-:Y:S02]  /*0c40*/  FSETP.GT.AND P3, PT, R20.reuse, 8.50705917302346158658e+37, PT ;  /* 0x7e8000001400780b */ /* 0x041fe40003f64000 */
[----:B------:R-:W-:Y:S02]  /*0c50*/  FSETP.GEU.AND P4, PT, R20, 1.175494350822287508e-38, PT ;  /* 0x008000001400780b */ /* 0x000fe40003f8e000 */
[----:B------:R-:W-:-:S09]  /*0c60*/  SEL R16, R41, RZ, P2 ;  /* 0x000000ff29107207 */ /* 0x000fd20001000000 */
[----:B------:R-:W-:-:S04]  /*0c70*/  @P3 FMUL R20, R20, 0.25 ;  /* 0x3e80000014143820 */ /* 0x000fc80000400000 */
[----:B------:R-:W-:Y:S01]  /*0c80*/  @!P4 FMUL R20, R20, 16777216 ;  /* 0x4b8000001414c820 */ /* 0x000fe20000400000 */
[----:B------:R-:W-:-:S05]  /*0c90*/  FADD R16, R16, -R13 ;  /* 0x8000000d10107221 */ /* 0x000fca0000000000 */
[----:B------:R-:W0:Y:S01]  /*0ca0*/  MUFU.RCP R20, R20 ;  /* 0x0000001400147308 */ /* 0x000e220000001000 */
[----:B------:R-:W-:-:S05]  /*0cb0*/  FSEL R13, R58, 1, P3 ;  /* 0x3f8000003a0d7808 */ /* 0x000fca0001800000 */
[----:B------:R-:W-:-:S04]  /*0cc0*/  @!P4 FMUL R13, R13, 16777216 ;  /* 0x4b8000000d0dc820 */ /* 0x000fc80000400000 */
[----:B0-----:R-:W-:Y:S02]  /*0cd0*/  FMUL R41, R20, R13 ;  /* 0x0000000d14297220 */ /* 0x001fe40000400000 */
[----:B------:R-:W0:Y:S01]  /*0ce0*/  MUFU.SQRT R13, R24 ;  /* 0x00000018000d7308 */ /* 0x000e220000002000 */
[----:B------:R-:W-:Y:S01]  /*0cf0*/  SEL R20, R33, RZ, P2 ;  /* 0x000000ff21147207 */ /* 0x000fe20001000000 */
[----:B------:R-:W-:-:S04]  /*0d00*/  FMUL R16, R41, R16 ;  /* 0x0000001029107220 */ /* 0x000fc80000400000 */
[----:B------:R-:W-:Y:S01]  /*0d10*/  FFMA R16, R37, R16, R20 ;  /* 0x0000001025107223 */ /* 0x000fe20000000014 */
[C---:B0-----:R-:W-:Y:S02]  /*0d20*/  FSETP.GT.AND P3, PT, R13.reuse, 8.50705917302346158658e+37, PT ;  /* 0x7e8000000d00780b */ /* 0x041fe40003f64000 */
[----:B------:R-:W-:Y:S02]  /*0d30*/  FSETP.GEU.AND P4, PT, R13, 1.175494350822287508e-38, PT ;  /* 0x008000000d00780b */ /* 0x000fe40003f8e000 */
[----:B------:R-:W-:-:S09]  /*0d40*/  FSEL R12, R56, 1, P3 ;  /* 0x3f800000380c7808 */ /* 0x000fd20001800000 */
[----:B------:R-:W-:Y:S01]  /*0d50*/  @P3 FMUL R13, R13, 0.25 ;  /* 0x3e8000000d0d3820 */ /* 0x000fe20000400000 */
[----:B------:R-:W-:-:S04]  /*0d60*/  FSETP.GEU.AND P3, PT, R16, RZ, PT ;  /* 0x000000ff1000720b */ /* 0x000fc80003f6e000 */
[----:B------:R-:W-:Y:S02]  /*0d70*/  FSEL R60, R16, RZ, P3 ;  /* 0x000000ff103c7208 */ /* 0x000fe40001800000 */
[----:B------:R-:W-:-:S05]  /*0d80*/  SEL R16, R46, RZ, P2 ;  /* 0x000000ff2e107207 */ /* 0x000fca0001000000 */
[----:B------:R-:W-:-:S04]  /*0d90*/  FADD R16, R16, 9.9999997473787516356e-06 ;  /* 0x3727c5ac10107421 */ /* 0x000fc80000000000 */
[----:B------:R-:W0:Y:S01]  /*0da0*/  MUFU.SQRT R28, R16 ;  /* 0x00000010001c7308 */ /* 0x000e220000002000 */
[----:B------:R-:W-:Y:S01]  /*0db0*/  @!P4 FMUL R13, R13, 16777216 ;  /* 0x4b8000000d0dc820 */ /* 0x000fe20000400000 */
[----:B------:R-:W-:-:S06]  /*0dc0*/  @!P4 FMUL R12, R12, 16777216 ;  /* 0x4b8000000c0cc820 */ /* 0x000fcc0000400000 */
[----:B------:R-:W1:Y:S01]  /*0dd0*/  MUFU.RCP R13, R13 ;  /* 0x0000000d000d7308 */ /* 0x000e620000001000 */
[----:B0-----:R-:W-:-:S07]  /*0de0*/  FSETP.GT.AND P3, PT, R28, 8.50705917302346158658e+37, PT ;  /* 0x7e8000001c00780b */ /* 0x001fce0003f64000 */
[----:B------:R0:W2:Y:S01]  /*0df0*/  MUFU.SQRT R20, R32 ;  /* 0x0000002000147308 */ /* 0x0000a20000002000 */
[----:B------:R-:W-:Y:S01]  /*0e00*/  FSETP.GEU.AND P4, PT, R28, 1.175494350822287508e-38, PT ;  /* 0x008000001c00780b */ /* 0x000fe20003f8e000 */
[----:B-1----:R-:W-:Y:S01]  /*0e10*/  FMUL R12, R13, R12 ;  /* 0x0000000c0d0c7220 */ /* 0x002fe20000400000 */
[----:B------:R-:W-:-:S03]  /*0e20*/  SEL R13, R14, RZ, P2 ;  /* 0x000000ff0e0d7207 */ /* 0x000fc60001000000 */
[----:B------:R-:W-:Y:S01]  /*0e30*/  @P3 FMUL R28, R28, 0.25 ;  /* 0x3e8000001c1c3820 */ /* 0x000fe20000400000 */
[----:B0-----:R-:W-:Y:S02]  /*0e40*/  SEL R32, R17, RZ, P1 ;  /* 0x000000ff11207207 */ /* 0x001fe40000800000 */
[----:B--2---:R-:W-:-:S05]  /*0e50*/  FSETP.GT.AND P5, PT, R20, 8.50705917302346158658e+37, PT ;  /* 0x7e8000001400780b */ /* 0x004fca0003fa4000 */
[----:B------:R-:W-:Y:S01]  /*0e60*/  @!P4 FMUL R28, R28, 16777216 ;  /* 0x4b8000001c1cc820 */ /* 0x000fe20000400000 */
[----:B------:R-:W-:Y:S01]  /*0e70*/  FADD R17, R42, -R13 ;  /* 0x8000000d2a117221 */ /* 0x000fe20000000000 */
[----:B------:R-:W-:Y:S02]  /*0e80*/  FMUL R12, R25, R12 ;  /* 0x0000000c190c7220 */ /* 0x000fe40000400000 */
[----:B------:R-:W0:Y:S01]  /*0e90*/  MUFU.RCP R13, R28 ;  /* 0x0000001c000d7308 */ /* 0x000e220000001000 */
[----:B------:R-:W-:Y:S01]  /*0ea0*/  FSEL R24, R58, 1, P3 ;  /* 0x3f8000003a187808 */ /* 0x000fe20001800000 */
[----:B------:R-:W-:Y:S01]  /*0eb0*/  FFMA R12, R21, R12, R32 ;  /* 0x0000000c150c7223 */ /* 0x000fe20000000020 */
[----:B------:R-:W-:Y:S02]  /*0ec0*/  FSETP.GEU.AND P3, PT, R20, 1.175494350822287508e-38, PT ;  /* 0x008000001400780b */ /* 0x000fe40003f6e000 */
[----:B------:R-:W-:Y:S01]  /*0ed0*/  FSEL R16, R56, 1, P5 ;  /* 0x3f80000038107808 */ /* 0x000fe20002800000 */
[----:B------:R-:W-:Y:S01]  /*0ee0*/  @!P4 FMUL R24, R24, 16777216 ;  /* 0x4b8000001818c820 */ /* 0x000fe20000400000 */
[----:B------:R-:W-:Y:S01]  /*0ef0*/  @P5 FMUL R20, R20, 0.25 ;  /* 0x3e80000014145820 */ /* 0x000fe20000400000 */
[----:B------:R-:W-:-:S04]  /*0f00*/  FSETP.GEU.AND P5, PT, R12, RZ, PT ;  /* 0x000000ff0c00720b */ /* 0x000fc80003fae000 */
[----:B------:R-:W-:Y:S01]  /*0f10*/  @P0 FSEL R60, R12, RZ, P5 ;  /* 0x000000ff0c3c0208 */ /* 0x000fe20002800000 */
[----:B0-----:R-:W-:Y:S01]  /*0f20*/  FMUL R12, R13, R24 ;  /* 0x000000180d0c7220 */ /* 0x001fe20000400000 */
[----:B------:R-:W-:Y:S02]  /*0f30*/  SEL R13, R38, RZ, P2 ;  /* 0x000000ff260d7207 */ /* 0x000fe40001000000 */
[----:B------:R-:W-:Y:S01]  /*0f40*/  @!P3 FMUL R20, R20, 16777216 ;  /* 0x4b8000001414b820 */ /* 0x000fe20000400000 */
[----:B------:R-:W-:-:S04]  /*0f50*/  FMUL R12, R12, R17 ;  /* 0x000000110c0c7220 */ /* 0x000fc80000400000 */
[----:B------:R-:W-:Y:S02]  /*0f60*/  FFMA R12, R13, R12, R34 ;  /* 0x0000000c0d0c7223 */ /* 0x000fe40000000022 */
[----:B------:R-:W0:Y:S01]  /*0f70*/  MUFU.RCP R13, R20 ;  /* 0x00000014000d7308 */ /* 0x000e220000001000 */
[----:B------:R-:W-:Y:S01]  /*0f80*/  @!P3 FMUL R16, R16, 16777216 ;  /* 0x4b8000001010b820 */ /* 0x000fe20000400000 */
[----:B------:R-:W-:Y:S02]  /*0f90*/  SEL R17, R30, RZ, P1 ;  /* 0x000000ff1e117207 */ /* 0x000fe40000800000 */
[----:B------:R-:W-:-:S04]  /*0fa0*/  FSETP.GEU.AND P3, PT, R12, RZ, PT ;  /* 0x000000ff0c00720b */ /* 0x000fc80003f6e000 */
[----:B------:R-:W-:Y:S01]  /*0fb0*/  FSEL R59, R12, RZ, P3 ;  /* 0x000000ff0c3b7208 */ /* 0x000fe20001800000 */
[----:B------:R-:W-:Y:S01]  /*0fc0*/  FADD R12, R26, -R17 ;  /* 0x800000111a0c7221 */ /* 0x000fe20000000000 */
[----:B------:R-:W-:Y:S02]  /*0fd0*/  SEL R17, R22, RZ, P1 ;  /* 0x000000ff16117207 */ /* 0x000fe40000800000 */
[----:B------:R-:W-:Y:S01]  /*0fe0*/  SEL R18, R18, RZ, P1 ;  /* 0x000000ff12127207 */ /* 0x000fe20000800000 */
[----:B0-----:R-:W-:-:S04]  /*0ff0*/  FMUL R13, R13, R16 ;  /* 0x000000100d0d7220 */ /* 0x001fc80000400000 */
[----:B------:R-:W-:-:S04]  /*1000*/  FMUL R12, R12, R13 ;  /* 0x0000000d0c0c7220 */ /* 0x000fc80000400000 */
[----:B------:R-:W-:-:S05]  /*1010*/  FFMA R12, R17, R12, R18 ;  /* 0x0000000c110c7223 */ /* 0x000fca0000000012 */
[----:B------:R-:W-:-:S04]  /*1020*/  FSETP.GEU.AND P3, PT, R12, RZ, PT ;  /* 0x000000ff0c00720b */ /* 0x000fc80003f6e000 */
[----:B------:R-:W-:Y:S02]  /*1030*/  @P0 FSEL R59, R12, RZ, P3 ;  /* 0x000000ff0c3b0208 */ /* 0x000fe40001800000 */
[----:B------:R-:W-:-:S05]  /*1040*/  SEL R12, R47, RZ, P2 ;  /* 0x000000ff2f0c7207 */ /* 0x000fca0001000000 */
[----:B------:R-:W-:-:S04]  /*1050*/  FADD R12, R12, 9.9999997473787516356e-06 ;  /* 0x3727c5ac0c0c7421 */ /* 0x000fc80000000000 */
[----:B------:R0:W1:Y:S02]  /*1060*/  MUFU.SQRT R25, R12 ;  /* 0x0000000c00197308 */ /* 0x0000640000002000 */
[----:B0-----:R-:W-:-:S05]  /*1070*/  VIADD R12, R62, 0x4 ;  /* 0x000000043e0c7836 */ /* 0x001fca0000000000 */
[----:B------:R-:W-:-:S04]  /*1080*/  LEA.HI R13, R5, R12, RZ, 0x5 ;  /* 0x0000000c050d7211 */ /* 0x000fc800078f28ff */
[----:B------:R-:W-:Y:S02]  /*1090*/  LOP3.LUT R13, R13, 0xffffffe0, RZ, 0xc0, !PT ;  /* 0xffffffe00d0d7812 */ /* 0x000fe400078ec0ff */
[----:B------:R-:W-:Y:S02]  /*10a0*/  CS2R R44, SRZ ;  /* 0x00000000002c7805 */ /* 0x000fe4000001ff00 */
[----:B------:R-:W-:Y:S01]  /*10b0*/  CS2R R46, SRZ ;  /* 0x00000000002e7805 */ /* 0x000fe2000001ff00 */
[----:B------:R-:W-:-:S04]  /*10c0*/  IMAD.IADD R63, R12, 0x1, -R13 ;  /* 0x000000010c3f7824 */ /* 0x000fc800078e0a0d */
[----:B------:R-:W-:-:S05]  /*10d0*/  IMAD.WIDE R12, R63, 0x4, R82 ;  /* 0x000000043f0c7825 */ /* 0x000fca00078e0252 */
[----:B------:R0:W2:Y:S01]  /*10e0*/  @P2 LDG.E.EL.128 R44, desc[UR6][R12.64] ;  /* 0x000000060c2c2981 */ /* 0x0000a2000c2e1d00 */
[----:B-1----:R-:W-:Y:S02]  /*10f0*/  FSETP.GT.AND P3, PT, R25, 8.50705917302346158658e+37, PT ;  /* 0x7e8000001900780b */ /* 0x002fe40003f64000 */
[----:B------:R-:W-:Y:S02]  /*1100*/  SEL R16, R51, RZ, P1 ;  /* 0x000000ff33107207 */ /* 0x000fe40000800000 */
[----:B------:R-:W-:-:S03]  /*1110*/  FSETP.GEU.AND P5, PT, R25, 1.175494350822287508e-38, PT ;  /* 0x008000001900780b */ /* 0x000fc60003fae000 */
[----:B------:R-:W-:-:S04]  /*1120*/  FADD R16, R16, 9.9999997473787516356e-06 ;  /* 0x3727c5ac10107421 */ /* 0x000fc80000000000 */
[----:B------:R-:W1:Y:S02]  /*1130*/  MUFU.SQRT R18, R16 ;  /* 0x0000001000127308 */ /* 0x000e640000002000 */
[----:B------:R-:W-:-:S04]  /*1140*/  @P3 FMUL R25, R25, 0.25 ;  /* 0x3e80000019193820 */ /* 0x000fc80000400000 */
[----:B------:R-:W-:Y:S01]  /*1150*/  @!P5 FMUL R25, R25, 16777216 ;  /* 0x4b8000001919d820 */ /* 0x000fe20000400000 */
[----:B------:R-:W-:-:S05]  /*1160*/  FSEL R22, R58, 1, P3 ;  /* 0x3f8000003a167808 */ /* 0x000fca0001800000 */
[----:B------:R-:W3:Y:S01]  /*1170*/  MUFU.RCP R25, R25 ;  /* 0x0000001900197308 */ /* 0x000ee20000001000 */
[C---:B-1----:R-:W-:Y:S02]  /*1180*/  FSETP.GT.AND P3, PT, R18.reuse, 8.50705917302346158658e+37, PT ;  /* 0x7e8000001200780b */ /* 0x042fe40003f64000 */
[----:B------:R-:W-:Y:S02]  /*1190*/  FSETP.GEU.AND P4, PT, R18, 1.175494350822287508e-38, PT ;  /* 0x008000001200780b */ /* 0x000fe40003f8e000 */
[----:B------:R-:W-:Y:S02]  /*11a0*/  SEL R43, R43, RZ, P2 ;  /* 0x000000ff2b2b7207 */ /* 0x000fe40001000000 */
[----:B0-----:R-:W-:Y:S01]  /*11b0*/  SEL R12, R15, RZ, P2 ;  /* 0x000000ff0f0c7207 */ /* 0x001fe20001000000 */
[----:B------:R-:W-:-:S04]  /*11c0*/  @!P5 FMUL R22, R22, 16777216 ;  /* 0x4b8000001616d820 */ /* 0x000fc80000400000 */
[----:B------:R-:W-:Y:S01]  /*11d0*/  FADD R43, R43, -R12 ;  /* 0x8000000c2b2b7221 */ /* 0x000fe20000000000 */
[----:B---3--:R-:W-:Y:S01]  /*11e0*/  FMUL R12, R25, R22 ;  /* 0x00000016190c7220 */ /* 0x008fe20000400000 */
[----:B------:R-:W-:Y:S01]  /*11f0*/  @P3 FMUL R18, R18, 0.25 ;  /* 0x3e80000012123820 */ /* 0x000fe20000400000 */
[----:B------:R-:W-:Y:S02]  /*1200*/  SEL R39, R39, RZ, P2 ;  /* 0x000000ff27277207 */ /* 0x000fe40001000000 */
[----:B------:R-:W-:Y:S01]  /*1210*/  SEL R22, R35, RZ, P2 ;  /* 0x000000ff23167207 */ /* 0x000fe20001000000 */
[----:B------:R-:W-:Y:S01]  /*1220*/  @!P4 FMUL R18, R18, 16777216 ;  /* 0x4b8000001212c820 */ /* 0x000fe20000400000 */
[----:B------:R-:W-:Y:S01]  /*1230*/  FMUL R12, R12, R43 ;  /* 0x0000002b0c0c7220 */ /* 0x000fe20000400000 */
[----:B------:R-:W-:Y:S02]  /*1240*/  FSEL R14, R56, 1, P3 ;  /* 0x3f800000380e7808 */ /* 0x000fe40001800000 */
[----:B------:R-:W0:Y:S01]  /*1250*/  MUFU.RCP R13, R18 ;  /* 0x00000012000d7308 */ /* 0x000e220000001000 */
[----:B------:R-:W-:Y:S01]  /*1260*/  FFMA R12, R39, R12, R22 ;  /* 0x0000000c270c7223 */ /* 0x000fe20000000016 */
[----:B------:R-:W-:Y:S01]  /*1270*/  P2R R26, PR, RZ, 0x1 ;  /* 0x00000001ff1a7803 */ /* 0x000fe20000000000 */
[----:B------:R-:W-:-:S03]  /*1280*/  @!P4 FMUL R14, R14, 16777216 ;  /* 0x4b8000000e0ec820 */ /* 0x000fc60000400000 */
[C---:B------:R-:W-:Y:S02]  /*1290*/  FSETP.GEU.AND P4, PT, R12.reuse, RZ, PT ;  /* 0x000000ff0c00720b */ /* 0x040fe40003f8e000 */
[----:B------:R-:W-:Y:S02]  /*12a0*/  SEL R27, R27, RZ, P1 ;  /* 0x000000ff1b1b7207 */ /* 0x000fe40000800000 */
[----:B------:R-:W-:Y:S02]  /*12b0*/  FSEL R64, R12, RZ, P4 ;  /* 0x000000ff0c407208 */ /* 0x000fe40002000000 */
[----:B------:R-:W-:Y:S01]  /*12c0*/  SEL R12, R31, RZ, P1 ;  /* 0x000000ff1f0c7207 */ /* 0x000fe20000800000 */
[----:B0-----:R-:W-:-:S04]  /*12d0*/  FMUL R13, R13, R14 ;  /* 0x0000000e0d0d7220 */ /* 0x001fc80000400000 */
[----:B------:R-:W-:Y:S01]  /*12e0*/  FADD R12, R27, -R12 ;  /* 0x8000000c1b0c7221 */ /* 0x000fe20000000000 */
[----:B------:R-:W-:Y:S02]  /*12f0*/  SEL R23, R23, RZ, P1 ;  /* 0x000000ff17177207 */ /* 0x000fe40000800000 */
[----:B------:R-:W-:Y:S01]  /*1300*/  SEL R14, R19, RZ, P1 ;  /* 0x000000ff130e7207 */ /* 0x000fe20000800000 */
[----:B------:R-:W-:-:S04]  /*1310*/  FMUL R12, R12, R13 ;  /* 0x0000000d0c0c7220 */ /* 0x000fc80000400000 */
[----:B------:R-:W-:Y:S01]  /*1320*/  FFMA R12, R23, R12, R14 ;  /* 0x0000000c170c7223 */ /* 0x000fe2000000000e */
[----:B------:R-:W-:-:S04]  /*1330*/  IMAD.IADD R23, R63, 0x1, R61 ;  /* 0x000000013f177824 */ /* 0x000fc800078e023d */
[----:B------:R-:W-:Y:S01]  /*1340*/  FSETP.GEU.AND P4, PT, R12, RZ, PT ;  /* 0x000000ff0c00720b */ /* 0x000fe20003f8e000 */
[----:B------:R-:W-:Y:S01]  /*1350*/  VIADD R15, R23, 0xfffffff0 ;  /* 0xfffffff0170f7836 */ /* 0x000fe20000000000 */
[----:B------:R-:W-:Y:S02]  /*1360*/  CS2R R28, SRZ ;  /* 0x00000000001c7805 */ /* 0x000fe4000001ff00 */
[----:B------:R-:W-:Y:S01]  /*1370*/  CS2R R30, SRZ ;  /* 0x00000000001e7805 */ /* 0x000fe2000001ff00 */
[----:B------:R-:W-:Y:S01]  /*1380*/  IMAD.WIDE R14, R15, 0x4, R74 ;  /* 0x000000040f0e7825 */ /* 0x000fe200078e024a */
[----:B--2---:R-:W-:Y:S02]  /*1390*/  SEL R21, R44, RZ, P2 ;  /* 0x000000ff2c157207 */ /* 0x004fe40001000000 */
[----:B------:R-:W-:-:S03]  /*13a0*/  SEL R24, R45, RZ, P2 ;  /* 0x000000ff2d187207 */ /* 0x000fc60001000000 */
[----:B------:R-:W-:Y:S02]  /*13b0*/  FADD R21, R21, 9.9999997473787516356e-06 ;  /* 0x3727c5ac15157421 */ /* 0x000fe40000000000 */
[----:B------:R-:W-:Y:S02]  /*13c0*/  FADD R24, R24, 9.9999997473787516356e-06 ;  /* 0x3727c5ac18187421 */ /* 0x000fe40000000000 */
[----:B------:R-:W0:Y:S08]  /*13d0*/  MUFU.SQRT R17, R21 ;  /* 0x0000001500117308 */ /* 0x000e300000002000 */
[----:B------:R-:W1:Y:S01]  /*13e0*/  MUFU.SQRT R20, R24 ;  /* 0x0000001800147308 */ /* 0x000e620000002000 */
[----:B0-----:R-:W-:-:S02]  /*13f0*/  FSETP.GT.AND P6, PT, R17, 8.50705917302346158658e+37, PT ;  /* 0x7e8000001100780b */ /* 0x001fc40003fc4000 */
[----:B-1----:R-:W-:Y:S02]  /*1400*/  FSETP.GT.AND P0, PT, R20, 8.50705917302346158658e+37, PT ;  /* 0x7e8000001400780b */ /* 0x002fe40003f04000 */
[----:B------:R-:W-:Y:S02]  /*1410*/  FSETP.GEU.AND P3, PT, R17, 1.175494350822287508e-38, PT ;  /* 0x008000001100780b */ /* 0x000fe40003f6e000 */
[----:B------:R-:W-:-:S07]  /*1420*/  FSEL R16, R58, 1, P6 ;  /* 0x3f8000003a107808 */ /* 0x000fce0003000000 */
[----:B------:R-:W-:Y:S01]  /*1430*/  @P6 FMUL R17, R17, 0.25 ;  /* 0x3e80000011116820 */ /* 0x000fe20000400000 */
[----:B------:R-:W-:Y:S02]  /*1440*/  FSETP.GEU.AND P6, PT, R20, 1.175494350822287508e-38, PT ;  /* 0x008000001400780b */ /* 0x000fe40003fce000 */
[----:B------:R-:W-:Y:S01]  /*1450*/  FSEL R21, R58, 1, P0 ;  /* 0x3f8000003a157808 */ /* 0x000fe20000000000 */
[----:B------:R-:W-:Y:S01]  /*1460*/  @P0 FMUL R20, R20, 0.25 ;  /* 0x3e80000014140820 */ /* 0x000fe20000400000 */
[----:B------:R-:W-:Y:S02]  /*1470*/  ISETP.NE.AND P0, PT, R26, RZ, PT ;  /* 0x000000ff1a00720c */ /* 0x000fe40003f05270 */
[----:B------:R-:W-:Y:S02]  /*1480*/  CS2R R24, SRZ ;  /* 0x0000000000187805 */ /* 0x000fe4000001ff00 */
[----:B------:R-:W-:-:S06]  /*1490*/  CS2R R26, SRZ ;  /* 0x00000000001a7805 */ /* 0x000fcc000001ff00 */
[----:B------:R0:W2:Y:S03]  /*14a0*/  @P1 LDG.E.EL.128 R24, desc[UR6][R14.64] ;  /* 0x000000060e181981 */ /* 0x0000a6000c2e1d00 */
[----:B------:R-:W-:Y:S01]  /*14b0*/  @P0 FSEL R64, R12, RZ, P4 ;  /* 0x000000ff0c400208 */ /* 0x000fe20002000000 */
[----:B------:R-:W-:-:S05]  /*14c0*/  IMAD.WIDE R12, R63, 0x4, R76 ;  /* 0x000000043f0c7825 */ /* 0x000fca00078e024c */
[----:B------:R1:W3:Y:S01]  /*14d0*/  @P1 LDG.E.EL.128 R28, desc[UR6][R12.64+-0x40] ;  /* 0xffffc0060c1c1981 */ /* 0x0002e2000c2e1d00 */
[----:B0-----:R-:W-:Y:S02]  /*14e0*/  CS2R R14, SRZ ;  /* 0x00000000000e7805 */ /* 0x001fe4000001ff00 */
[----:B------:R-:W-:Y:S02]  /*14f0*/  CS2R R40, SRZ ;  /* 0x0000000000287805 */ /* 0x000fe4000001ff00 */
[----:B------:R-:W-:Y:S01]  /*1500*/  CS2R R42, SRZ ;  /* 0x00000000002a7805 */ /* 0x000fe2000001ff00 */
[----:B------:R-:W-:-:S05]  /*1510*/  IMAD.WIDE R22, R23, 0x4, R86 ;  /* 0x0000000417167825 */ /* 0x000fca00078e0256 */
[----:B------:R-:W4:Y:S01]  /*1520*/  @P2 LDG.E.EL.128 R40, desc[UR6][R22.64] ;  /* 0x0000000616282981 */ /* 0x000f22000c2e1d00 */
[----:B-1----:R-:W-:Y:S02]  /*1530*/  CS2R R12, SRZ ;  /* 0x00000000000c7805 */ /* 0x002fe4000001ff00 */
[----:B--2---:R-:W-:Y:S02]  /*1540*/  SEL R24, R24, RZ, P1 ;  /* 0x000000ff18187207 */ /* 0x004fe40000800000 */
[----:B---3--:R-:W-:-:S05]  /*1550*/  SEL R19, R28, RZ, P1 ;  /* 0x000000ff1c137207 */ /* 0x008fca0000800000 */
[----:B------:R-:W-:Y:S01]  /*1560*/  FADD R28, R24, -R19 ;  /* 0x80000013181c7221 */ /* 0x000fe20000000000 */
[----:B------:R-:W-:-:S05]  /*1570*/  IMAD.WIDE R18, R63, 0x4, R84 ;  /* 0x000000043f127825 */ /* 0x000fca00078e0254 */
[----:B------:R0:W2:Y:S01]  /*1580*/  @P2 LDG.E.EL.128 R12, desc[UR6][R18.64] ;  /* 0x00000006120c2981 */ /* 0x0000a2000c2e1d00 */
[----:B------:R-:W-:Y:S01]  /*1590*/  @!P3 FMUL R17, R17, 16777216 ;  /* 0x4b8000001111b820 */ /* 0x000fe20000400000 */
[----:B----4-:R-:W-:-:S05]  /*15a0*/  SEL R40, R40, RZ, P2 ;  /* 0x000000ff28287207 */ /* 0x010fca0001000000 */
[----:B------:R-:W0:Y:S01]  /*15b0*/  MUFU.RCP R17, R17 ;  /* 0x0000001100117308 */ /* 0x000e220000001000 */
[----:B------:R-:W-:Y:S02]  /*15c0*/  CS2R R36, SRZ ;  /* 0x0000000000247805 */ /* 0x000fe4000001ff00 */
[----:B------:R-:W-:Y:S01]  /*15d0*/  CS2R R38, SRZ ;  /* 0x0000000000267805 */ /* 0x000fe2000001ff00 */
[----:B------:R-:W-:Y:S01]  /*15e0*/  @!P3 FMUL R16, R16, 16777216 ;  /* 0x4b8000001010b820 */ /* 0x000fe20000400000 */
[----:B------:R-:W-:Y:S02]  /*15f0*/  CS2R R48, SRZ ;  /* 0x0000000000307805 */ /* 0x000fe4000001ff00 */
[----:B------:R-:W-:Y:S02]  /*1600*/  CS2R R50, SRZ ;  /* 0x0000000000327805 */ /* 0x000fe4000001ff00 */
[----:B------:R-:W-:Y:S02]  /*1610*/  CS2R R32, SRZ ;  /* 0x0000000000207805 */ /* 0x000fe4000001ff00 */
[----:B------:R-:W-:Y:S01]  /*1620*/  CS2R R34, SRZ ;  /* 0x0000000000227805 */ /* 0x000fe2000001ff00 */
[----:B0-----:R-:W-:Y:S01]  /*1630*/  FMUL R19, R17, R16 ;  /* 0x0000001011137220 */ /* 0x001fe20000400000 */
[----:B------:R-:W-:-:S05]  /*1640*/  IMAD.WIDE R16, R63, 0x4, R78 ;  /* 0x000000043f107825 */ /* 0x000fca00078e024e */
[----:B------:R-:W3:Y:S01]  /*1650*/  @P2 LDG.E.EL.128 R32, desc[UR6][R16.64] ;  /* 0x0000000610202981 */ /* 0x000ee2000c2e1d00 */
[----:B--2---:R-:W-:Y:S02]  /*1660*/  SEL R24, R13, RZ, P2 ;  /* 0x000000ff0d187207 */ /* 0x004fe40001000000 */
[----:B------:R-:W-:-:S05]  /*1670*/  SEL R13, R12, RZ, P2 ;  /* 0x000000ff0c0d7207 */ /* 0x000fca0001000000 */
[----:B------:R-:W-:Y:S01]  /*1680*/  FADD R22, R40, -R13 ;  /* 0x8000000d28167221 */ /* 0x000fe20000000000 */
[----:B------:R-:W-:-:S05]  /*1690*/  IMAD.WIDE R12, R63, 0x4, R80 ;  /* 0x000000043f0c7825 */ /* 0x000fca00078e0250 */
[----:B------:R0:W2:Y:S02]  /*16a0*/  @P2 LDG.E.EL.128 R36, desc[UR6][R12.64] ;  /* 0x000000060c242981 */ /* 0x0000a4000c2e1d00 */
[----:B0-----:R-:W-:-:S05]  /*16b0*/  IMAD.WIDE R12, R63, 0x4, R72 ;  /* 0x000000043f0c7825 */ /* 0x001fca00078e0248 */
[----:B------:R0:W4:Y:S01]  /*16c0*/  @P1 LDG.E.EL.128 R48, desc[UR6][R12.64+-0x40] ;  /* 0xffffc0060c301981 */ /* 0x000122000c2e1d00 */
[----:B------:R-:W-:-:S06]  /*16d0*/  @!P6 FMUL R20, R20, 16777216 ;  /* 0x4b8000001414e820 */ /* 0x000fcc0000400000 */
[----:B------:R-:W1:Y:S01]  /*16e0*/  MUFU.RCP R20, R20 ;  /* 0x0000001400147308 */ /* 0x000e620000001000 */
[----:B------:R-:W-:Y:S01]  /*16f0*/  SEL R41, R41, RZ, P2 ;  /* 0x000000ff29297207 */ /* 0x000fe20001000000 */
[----:B------:R-:W-:Y:S01]  /*1700*/  @!P6 FMUL R21, R21, 16777216 ;  /* 0x4b8000001515e820 */ /* 0x000fe20000400000 */
[----:B---3--:R-:W-:-:S03]  /*1710*/  SEL R18, R33, RZ, P2 ;  /* 0x000000ff21127207 */ /* 0x008fc60001000000 */
[----:B------:R-:W-:Y:S01]  /*1720*/  FADD R41, R41, -R24 ;  /* 0x8000001829297221 */ /* 0x000fe20000000000 */
[----:B-1----:R-:W-:-:S04]  /*1730*/  FMUL R66, R20, R21 ;  /* 0x0000001514427220 */ /* 0x002fc80000400000 */
[----:B------:R-:W-:Y:S01]  /*1740*/  FMUL R66, R66, R41 ;  /* 0x0000002942427220 */ /* 0x000fe20000400000 */
[----:B------:R-:W-:Y:S01]  /*1750*/  FMUL R22, R19, R22 ;  /* 0x0000001613167220 */ /* 0x000fe20000400000 */
[----:B------:R-:W-:Y:S02]  /*1760*/  SEL R24, R32, RZ, P2 ;  /* 0x000000ff20187207 */ /* 0x000fe40001000000 */
[----:B------:R-:W-:Y:S01]  /*1770*/  CS2R R20, SRZ ;  /* 0x0000000000147805 */ /* 0x000fe2000001ff00 */
[----:B------:R-:W-:-:S04]  /*1780*/  IMAD.WIDE R32, R63, 0x4, R70 ;  /* 0x000000043f207825 */ /* 0x000fc800078e0246 */
[----:B0-----:R-:W-:Y:S01]  /*1790*/  IMAD.WIDE R12, R63, 0x4, R68 ;  /* 0x000000043f0c7825 */ /* 0x001fe200078e0244 */
[----:B--2---:R-:W-:-:S05]  /*17a0*/  SEL R37, R37, RZ, P2 ;  /* 0x000000ff25257207 */ /* 0x004fca0001000000 */
[----:B------:R-:W-:Y:S01]  /*17b0*/  FFMA R66, R37, R66, R18 ;  /* 0x0000004225427223 */ /* 0x000fe20000000012 */
[----:B----4-:R-:W-:-:S05]  /*17c0*/  SEL R16, R48, RZ, P1 ;  /* 0x000000ff30107207 */ /* 0x010fca0000800000 */
[----:B------:R-:W-:-:S04]  /*17d0*/  FADD R16, R16, 9.9999997473787516356e-06 ;  /* 0x3727c5ac10107421 */ /* 0x000fc80000000000 */
[----:B------:R-:W0:Y:S02]  /*17e0*/  MUFU.SQRT R18, R16 ;  /* 0x0000001000127308 */ /* 0x000e240000002000 */
[C---:B0-----:R-:W-:Y:S02]  /*17f0*/  FSETP.GT.AND P3, PT, R18.reuse, 8.50705917302346158658e+37, PT ;  /* 0x7e8000001200780b */ /* 0x041fe40003f64000 */
[----:B------:R-:W-:-:S11]  /*1800*/  FSETP.GEU.AND P4, PT, R18, 1.175494350822287508e-38, PT ;  /* 0x008000001200780b */ /* 0x000fd60003f8e000 */
[----:B------:R-:W-:-:S04]  /*1810*/  @P3 FMUL R18, R18, 0.25 ;  /* 0x3e80000012123820 */ /* 0x000fc80000400000 */
[----:B------:R-:W-:-:S06]  /*1820*/  @!P4 FMUL R18, R18, 16777216 ;  /* 0x4b8000001212c820 */ /* 0x000fcc0000400000 */
[----:B------:R-:W0:Y:S01]  /*1830*/  MUFU.RCP R18, R18 ;  /* 0x0000001200127308 */ /* 0x000e220000001000 */
[----:B------:R-:W-:Y:S02]  /*1840*/  FSEL R17, R56, 1, P3 ;  /* 0x3f80000038117808 */ /* 0x000fe40001800000 */
[----:B------:R-:W-:-:S03]  /*1850*/  SEL R19, R36, RZ, P2 ;  /* 0x000000ff24137207 */ /* 0x000fc60001000000 */
[----:B------:R-:W-:Y:S02]  /*1860*/  @!P4 FMUL R17, R17, 16777216 ;  /* 0x4b8000001111c820 */ /* 0x000fe40000400000 */
[----:B------:R-:W-:Y:S01]  /*1870*/  FFMA R24, R19, R22, R24 ;  /* 0x0000001613187223 */ /* 0x000fe20000000018 */
[----:B------:R-:W-:Y:S01]  /*1880*/  CS2R R22, SRZ ;  /* 0x0000000000167805 */ /* 0x000fe2000001ff00 */
[----:B0-----:R-:W-:Y:S01]  /*1890*/  FMUL R17, R18, R17 ;  /* 0x0000001112117220 */ /* 0x001fe20000400000 */
[----:B------:R-:W-:-:S04]  /*18a0*/  CS2R R18, SRZ ;  /* 0x0000000000127805 */ /* 0x000fc8000001ff00 */
[----:B------:R-:W2:Y:S01]  /*18b0*/  @P1 LDG.E.EL.128 R20, desc[UR6][R32.64+-0x40] ;  /* 0xffffc00620141981 */ /* 0x000ea2000c2e1d00 */
[----:B------:R-:W-:Y:S01]  /*18c0*/  FMUL R28, R28, R17 ;  /* 0x000000111c1c7220 */ /* 0x000fe20000400000 */
[----:B------:R-:W-:-:S06]  /*18d0*/  CS2R R16, SRZ ;  /* 0x0000000000107805 */ /* 0x000fcc000001ff00 */
[----:B------:R0:W3:Y:S01]  /*18e0*/  @P1 LDG.E.EL.128 R16, desc[UR6][R12.64+-0x40] ;  /* 0xffffc0060c101981 */ /* 0x0000e2000c2e1d00 */
[----:B------:R-:W-:Y:S02]  /*18f0*/  SEL R25, R25, RZ, P1 ;  /* 0x000000ff19197207 */ /* 0x000fe40000800000 */
[----:B0-----:R-:W-:-:S05]  /*1900*/  SEL R12, R49, RZ, P1 ;  /* 0x000000ff310c7207 */ /* 0x001fca0000800000 */
[----:B------:R-:W-:Y:S01]  /*1910*/  FADD R12, R12, 9.9999997473787516356e-06 ;  /* 0x3727c5ac0c0c7421 */ /* 0x000fe20000000000 */
[----:B------:R-:W-:-:S04]  /*1920*/  FSETP.GEU.AND P3, PT, R24, RZ, PT ;  /* 0x000000ff1800720b */ /* 0x000fc80003f6e000 */
[----:B------:R-:W-:Y:S02]  /*1930*/  FSEL R63, R24, RZ, P3 ;  /* 0x000000ff183f7208 */ /* 0x000fe40001800000 */
[----:B------:R-:W-:Y:S02]  /*1940*/  SEL R42, R42, RZ, P2 ;  /* 0x000000ff2a2a7207 */ /* 0x000fe40001000000 */
[----:B------:R-:W-:Y:S02]  /*1950*/  SEL R34, R34, RZ, P2 ;  /* 0x000000ff22227207 */ /* 0x000fe40001000000 */
[----:B------:R-:W-:Y:S02]  /*1960*/  SEL R26, R26, RZ, P1 ;  /* 0x000000ff1a1a7207 */ /* 0x000fe40000800000 */
[----:B------:R-:W-:Y:S02]  /*1970*/  CS2R R44, SRZ ;  /* 0x00000000002c7805 */ /* 0x000fe4000001ff00 */
[----:B--2---:R-:W-:-:S02]  /*1980*/  SEL R37, R20, RZ, P1 ;  /* 0x000000ff14257207 */ /* 0x004fc40000800000 */
[----:B---3--:R-:W-:-:S05]  /*1990*/  SEL R16, R16, RZ, P1 ;  /* 0x000000ff10107207 */ /* 0x008fca0000800000 */
[----:B------:R-:W-:Y:S01]  /*19a0*/  FFMA R28, R37, R28, R16 ;  /* 0x0000001c251c7223 */ /* 0x000fe20000000010 */
[----:B------:R-:W-:-:S05]  /*19b0*/  SEL R16, R29, RZ, P1 ;  /* 0x000000ff1d107207 */ /* 0x000fca0000800000 */
[----:B------:R-:W-:Y:S02]  /*19c0*/  FADD R25, R25, -R16 ;  /* 0x8000001019197221 */ /* 0x000fe40000000000 */
[----:B------:R-:W0:Y:S01]  /*19d0*/  MUFU.SQRT R16, R12 ;  /* 0x0000000c00107308 */ /* 0x000e220000002000 */
[----:B------:R-:W-:-:S04]  /*19e0*/  FSETP.GEU.AND P3, PT, R28, RZ, PT ;  /* 0x000000ff1c00720b */ /* 0x000fc80003f6e000 */
[----:B------:R-:W-:Y:S02]  /*19f0*/  @P0 FSEL R63, R28, RZ, P3 ;  /* 0x000000ff1c3f0208 */ /* 0x000fe40001800000 */
[C---:B0-----:R-:W-:Y:S02]  /*1a00*/  FSETP.GT.AND P3, PT, R16.reuse, 8.50705917302346158658e+37, PT ;  /* 0x7e8000001000780b */ /* 0x041fe40003f64000 */
[----:B------:R-:W-:-:S11]  /*1a10*/  FSETP.GEU.AND P4, PT, R16, 1.175494350822287508e-38, PT ;  /* 0x008000001000780b */ /* 0x000fd60003f8e000 */
[----:B------:R-:W-:-:S04]  /*1a20*/  @P3 FMUL R16, R16, 0.25 ;  /* 0x3e80000010103820 */ /* 0x000fc80000400000 */
[----:B------:R-:W-:-:S06]  /*1a30*/  @!P4 FMUL R16, R16, 16777216 ;  /* 0x4b8000001010c820 */ /* 0x000fcc0000400000 */
[----:B------:R-:W0:Y:S01]  /*1a40*/  MUFU.RCP R16, R16 ;  /* 0x0000001000107308 */ /* 0x000e220000001000 */
[----:B------:R-:W-:-:S05]  /*1a50*/  FSEL R13, R56, 1, P3 ;  /* 0x3f800000380d7808 */ /* 0x000fca0001800000 */
[----:B------:R-:W-:Y:S01]  /*1a60*/  @!P4 FMUL R13, R13, 16777216 ;  /* 0x4b8000000d0dc820 */ /* 0x000fe20000400000 */
[----:B------:R-:W-:-:S03]  /*1a70*/  SEL R21, R21, RZ, P1 ;  /* 0x000000ff15157207 */ /* 0x000fc60000800000 */
[----:B0-----:R-:W-:-:S04]  /*1a80*/  FMUL R20, R16, R13 ;  /* 0x0000000d10147220 */ /* 0x001fc80000400000 */
[----:B------:R-:W-:Y:S01]  /*1a90*/  FMUL R12, R25, R20 ;  /* 0x00000014190c7220 */ /* 0x000fe20000400000 */
[----:B------:R-:W-:Y:S02]  /*1aa0*/  SEL R20, R17, RZ, P1 ;  /* 0x000000ff11147207 */ /* 0x000fe40000800000 */
[----:B------:R-:W-:-:S03]  /*1ab0*/  FSETP.GEU.AND P3, PT, R66, RZ, PT ;  /* 0x000000ff4200720b */ /* 0x000fc60003f6e000 */
[----:B------:R-:W-:Y:S01]  /*1ac0*/  FFMA R12, R21, R12, R20 ;  /* 0x0000000c150c7223 */ /* 0x000fe20000000014 */
[----:B------:R-:W-:-:S04]  /*1ad0*/  FSEL R66, R66, RZ, P3 ;  /* 0x000000ff42427208 */ /* 0x000fc80001800000 */
[----:B------:R-:W-:-:S04]  /*1ae0*/  FSETP.GEU.AND P3, PT, R12, RZ, PT ;  /* 0x000000ff0c00720b */ /* 0x000fc80003f6e000 */
[----:B------:R-:W-:Y:S02]  /*1af0*/  @P0 FSEL R66, R12, RZ, P3 ;  /* 0x000000ff0c420208 */ /* 0x000fe40001800000 */
[----:B------:R-:W-:-:S05]  /*1b00*/  SEL R12, R46, RZ, P2 ;  /* 0x000000ff2e0c7207 */ /* 0x000fca0001000000 */
[----:B------:R-:W-:-:S04]  /*1b10*/  FADD R12, R12, 9.9999997473787516356e-06 ;  /* 0x3727c5ac0c0c7421 */ /* 0x000fc80000000000 */
[----:B------:R-:W0:Y:S01]  /*1b20*/  MUFU.SQRT R13, R12 ;  /* 0x0000000c000d7308 */ /* 0x000e220000002000 */
[----:B------:R-:W-:-:S05]  /*1b30*/  SEL R17, R50, RZ, P1 ;  /* 0x000000ff32117207 */ /* 0x000fca0000800000 */
[----:B------:R-:W-:Y:S01]  /*1b40*/  FADD R17, R17, 9.9999997473787516356e-06 ;  /* 0x3727c5ac11117421 */ /* 0x000fe20000000000 */
[C---:B0-----:R-:W-:Y:S02]  /*1b50*/  FSETP.GT.AND P4, PT, R13.reuse, 8.50705917302346158658e+37, PT ;  /* 0x7e8000000d00780b */ /* 0x041fe40003f84000 */
[C---:B------:R-:W-:Y:S01]  /*1b60*/  FSETP.GEU.AND P3, PT, R13.reuse, 1.175494350822287508e-38, PT ;  /* 0x008000000d00780b */ /* 0x040fe20003f6e000 */
[----:B------:R-:W0:Y:S10]  /*1b70*/  MUFU.SQRT R20, R17 ;  /* 0x0000001100147308 */ /* 0x000e340000002000 */
[----:B------:R-:W-:-:S04]  /*1b80*/  @P4 FMUL R13, R13, 0.25 ;  /* 0x3e8000000d0d4820 */ /* 0x000fc80000400000 */
[----:B------:R-:W-:Y:S01]  /*1b90*/  @!P3 FMUL R13, R13, 16777216 ;  /* 0x4b8000000d0db820 */ /* 0x000fe20000400000 */
[----:B------:R-:W-:Y:S02]  /*1ba0*/  FSEL R16, R58, 1, P4 ;  /* 0x3f8000003a107808 */ /* 0x000fe40002000000 */
[----:B0-----:R-:W-:-:S03]  /*1bb0*/  FSETP.GT.AND P4, PT, R20, 8.50705917302346158658e+37, PT ;  /* 0x7e8000001400780b */ /* 0x001fc60003f84000 */
[----:B------:R-:W0:Y:S01]  /*1bc0*/  MUFU.RCP R13, R13 ;  /* 0x0000000d000d7308 */ /* 0x000e220000001000 */
[----:B------:R-:W-:Y:S01]  /*1bd0*/  FSETP.GEU.AND P5, PT, R20, 1.175494350822287508e-38, PT ;  /* 0x008000001400780b */ /* 0x000fe20003fae000 */
[----:B------:R-:W-:Y:S01]  /*1be0*/  @!P3 FMUL R16, R16, 16777216 ;  /* 0x4b8000001010b820 */ /* 0x000fe20000400000 */
[----:B------:R-:W-:Y:S02]  /*1bf0*/  SEL R21, R14, RZ, P2 ;  /* 0x000000ff0e157207 */ /* 0x000fe40001000000 */
[----:B------:R-:W-:-:S03]  /*1c00*/  SEL R17, R38, RZ, P2 ;  /* 0x000000ff26117207 */ /* 0x000fc60001000000 */
[----:B------:R-:W-:Y:S02]  /*1c10*/  FADD R21, R42, -R21 ;  /* 0x800000152a157221 */ /* 0x000fe40000000000 */
[----:B------:R-:W-:Y:S01]  /*1c20*/  @P4 FMUL R20, R20, 0.25 ;  /* 0x3e80000014144820 */ /* 0x000fe20000400000 */
[----:B0-----:R-:W-:-:S03]  /*1c30*/  FMUL R14, R13, R16 ;  /* 0x000000100d0e7220 */ /* 0x001fc60000400000 */
[----:B------:R-:W-:Y:S01]  /*1c40*/  @!P5 FMUL R20, R20, 16777216 ;  /* 0x4b8000001414d820 */ /* 0x000fe20000400000 */
[----:B------:R-:W-:-:S04]  /*1c50*/  FMUL R14, R14, R21 ;  /* 0x000000150e0e7220 */ /* 0x000fc80000400000 */
[----:B------:R-:W-:Y:S02]  /*1c60*/  FFMA R14, R17, R14, R34 ;  /* 0x0000000e110e7223 */ /* 0x000fe40000000022 */
[----:B------:R-:W0:Y:S01]  /*1c70*/  MUFU.RCP R17, R20 ;  /* 0x0000001400117308 */ /* 0x000e220000001000 */
[----:B------:R-:W-:Y:S02]  /*1c80*/  FSEL R12, R56, 1, P4 ;  /* 0x3f800000380c7808 */ /* 0x000fe40002000000 */
[----:B------:R-:W-:-:S03]  /*1c90*/  SEL R21, R30, RZ, P1 ;  /* 0x000000ff1e157207 */ /* 0x000fc60000800000 */
[----:B------:R-:W-:Y:S02]  /*1ca0*/  @!P5 FMUL R12, R12, 16777216 ;  /* 0x4b8000000c0cd820 */ /* 0x000fe40000400000 */
[----:B------:R-:W-:Y:S01]  /*1cb0*/  FADD R21, R26, -R21 ;  /* 0x800000151a157221 */ /* 0x000fe20000000000 */
[----:B------:R-:W-:Y:S02]  /*1cc0*/  SEL R13, R22, RZ, P1 ;  /* 0x000000ff160d7207 */ /* 0x000fe40000800000 */
[----:B------:R-:W-:Y:S01]  /*1cd0*/  SEL R18, R18, RZ, P1 ;  /* 0x000000ff12127207 */ /* 0x000fe20000800000 */
[----:B0-----:R-:W-:-:S04]  /*1ce0*/  FMUL R12, R17, R12 ;  /* 0x0000000c110c7220 */ /* 0x001fc80000400000 */
[----:B------:R-:W-:Y:S01]  /*1cf0*/  FMUL R12, R21, R12 ;  /* 0x0000000c150c7220 */ /* 0x000fe20000400000 */
[----:B------:R-:W-:-:S03]  /*1d00*/  FSETP.GEU.AND P3, PT, R14, RZ, PT ;  /* 0x000000ff0e00720b */ /* 0x000fc60003f6e000 */
[----:B------:R-:W-:Y:S01]  /*1d10*/  FFMA R12, R13, R12, R18 ;  /* 0x0000000c0d0c7223 */ /* 0x000fe20000000012 */
[----:B------:R-:W-:-:S04]  /*1d20*/  FSEL R65, R14, RZ, P3 ;  /* 0x000000ff0e417208 */ /* 0x000fc80001800000 */
        /* <DEDUP_REMOVED lines=8> */
[----:B------:R-:W-:-:S03]  /*1db0*/  CS2R R46, SRZ ;  /* 0x00000000002e7805 */ /* 0x000fc6000001ff00 */
[----:B------:R-:W-:-:S04]  /*1dc0*/  IMAD.IADD R49, R12, 0x1, -R13 ;  /* 0x000000010c317824 */ /* 0x000fc800078e0a0d */
[----:B------:R-:W-:-:S05]  /*1dd0*/  IMAD.WIDE R12, R49, 0x4, R82 ;  /* 0x00000004310c7825 */ /* 0x000fca00078e0252 */
[----:B------:R0:W2:Y:S01]  /*1de0*/  @P2 LDG.E.EL.128 R44, desc[UR6][R12.64] ;  /* 0x000000060c2c2981 */ /* 0x0000a2000c2e1d00 */
[----:B------:R-:W-:Y:S02]  /*1df0*/  SEL R20, R51, RZ, P1 ;  /* 0x000000ff33147207 */ /* 0x000fe40000800000 */
[----:B-1----:R-:W-:-:S03]  /*1e00*/  FSETP.GT.AND P3, PT, R18, 8.50705917302346158658e+37, PT ;  /* 0x7e8000001200780b */ /* 0x002fc60003f64000 */
[----:B------:R-:W-:Y:S01]  /*1e10*/  FADD R20, R20, 9.9999997473787516356e-06 ;  /* 0x3727c5ac14147421 */ /* 0x000fe20000000000 */
[----:B------:R-:W-:-:S03]  /*1e20*/  FSETP.GEU.AND P5, PT, R18, 1.175494350822287508e-38, PT ;  /* 0x008000001200780b */ /* 0x000fc60003fae000 */
[----:B------:R-:W1:Y:S06]  /*1e30*/  MUFU.SQRT R17, R20 ;  /* 0x0000001400117308 */ /* 0x000e6c0000002000 */
[----:B------:R-:W-:Y:S01]  /*1e40*/  @P3 FMUL R18, R18, 0.25 ;  /* 0x3e80000012123820 */ /* 0x000fe20000400000 */
[----:B------:R-:W-:-:S03]  /*1e50*/  FSEL R14, R58, 1, P3 ;  /* 0x3f8000003a0e7808 */ /* 0x000fc60001800000 */
[----:B------:R-:W-:-:S04]  /*1e60*/  @!P5 FMUL R18, R18, 16777216 ;  /* 0x4b8000001212d820 */ /* 0x000fc80000400000 */
[----:B0-----:R-:W0:Y:S01]  /*1e70*/  MUFU.RCP R13, R18 ;  /* 0x00000012000d7308 */ /* 0x001e220000001000 */
[C---:B-1----:R-:W-:Y:S02]  /*1e80*/  FSETP.GT.AND P3, PT, R17.reuse, 8.50705917302346158658e+37, PT ;  /* 0x7e8000001100780b */ /* 0x042fe40003f64000 */
[----:B------:R-:W-:Y:S02]  /*1e90*/  FSETP.GEU.AND P4, PT, R17, 1.175494350822287508e-38, PT ;  /* 0x008000001100780b */ /* 0x000fe40003f8e000 */
[----:B------:R-:W-:Y:S02]  /*1ea0*/  SEL R43, R43, RZ, P2 ;  /* 0x000000ff2b2b7207 */ /* 0x000fe40001000000 */
[----:B------:R-:W-:Y:S01]  /*1eb0*/  SEL R12, R15, RZ, P2 ;  /* 0x000000ff0f0c7207 */ /* 0x000fe20001000000 */
[----:B------:R-:W-:-:S04]  /*1ec0*/  @!P5 FMUL R14, R14, 16777216 ;  /* 0x4b8000000e0ed820 */ /* 0x000fc80000400000 */
[----:B------:R-:W-:Y:S02]  /*1ed0*/  FADD R43, R43, -R12 ;  /* 0x8000000c2b2b7221 */ /* 0x000fe40000000000 */
[----:B------:R-:W-:Y:S01]  /*1ee0*/  @P3 FMUL R17, R17, 0.25 ;  /* 0x3e80000011113820 */ /* 0x000fe20000400000 */
[----:B0-----:R-:W-:Y:S01]  /*1ef0*/  FMUL R12, R13, R14 ;  /* 0x0000000e0d0c7220 */ /* 0x001fe20000400000 */
[----:B------:R-:W-:Y:S02]  /*1f00*/  SEL R39, R39, RZ, P2 ;  /* 0x000000ff27277207 */ /* 0x000fe40001000000 */
[----:B------:R-:W-:Y:S01]  /*1f10*/  @!P4 FMUL R17, R17, 16777216 ;  /* 0x4b8000001111c820 */ /* 0x000fe20000400000 */
[----:B------:R-:W-:Y:S01]  /*1f20*/  SEL R14, R35, RZ, P2 ;  /* 0x000000ff230e7207 */ /* 0x000fe20001000000 */
[----:B------:R-:W-:Y:S01]  /*1f30*/  FMUL R12, R12, R43 ;  /* 0x0000002b0c0c7220 */ /* 0x000fe20000400000 */
[----:B------:R-:W-:-:S03]  /*1f40*/  FSEL R16, R56, 1, P3 ;  /* 0x3f80000038107808 */ /* 0x000fc60001800000 */
[----:B------:R-:W-:Y:S01]  /*1f50*/  FFMA R12, R39, R12, R14 ;  /* 0x0000000c270c7223 */ /* 0x000fe2000000000e */
[----:B------:R-:W0:Y:S01]  /*1f60*/  MUFU.RCP R17, R17 ;  /* 0x0000001100117308 */ /* 0x000e220000001000 */
[----:B------:R-:W-:Y:S01]  /*1f70*/  P2R R21, PR, RZ, 0x1 ;  /* 0x00000001ff157803 */ /* 0x000fe20000000000 */
[----:B------:R-:W-:Y:S02]  /*1f80*/  @!P4 FMUL R16, R16, 16777216 ;  /* 0x4b8000001010c820 */ /* 0x000fe40000400000 */
[----:B------:R-:W-:Y:S02]  /*1f90*/  FSETP.GEU.AND P4, PT, R12, RZ, PT ;  /* 0x000000ff0c00720b */ /* 0x000fe40003f8e000 */
[----:B------:R-:W-:Y:S02]  /*1fa0*/  SEL R27, R27, RZ, P1 ;  /* 0x000000ff1b1b7207 */ /* 0x000fe40000800000 */
[----:B------:R-:W-:Y:S02]  /*1fb0*/  SEL R23, R23, RZ, P1 ;  /* 0x000000ff17177207 */ /* 0x000fe40000800000 */
[----:B------:R-:W-:Y:S01]  /*1fc0*/  SEL R14, R19, RZ, P1 ;  /* 0x000000ff130e7207 */ /* 0x000fe20000800000 */
[----:B0-----:R-:W-:Y:S01]  /*1fd0*/  FMUL R13, R17, R16 ;  /* 0x00000010110d7220 */ /* 0x001fe20000400000 */
[----:B------:R-:W-:Y:S01]  /*1fe0*/  IMAD.IADD R35, R49, 0x1, R61 ;  /* 0x0000000131237824 */ /* 0x000fe200078e023d */
[----:B------:R-:W-:-:S02]  /*1ff0*/  CS2R R16, SRZ ;  /* 0x0000000000107805 */ /* 0x000fc4000001ff00 */
[----:B------:R-:W-:Y:S01]  /*2000*/  CS2R R18, SRZ ;  /* 0x0000000000127805 */ /* 0x000fe2000001ff00 */
[----:B------:R-:W-:-:S05]  /*2010*/  IMAD.WIDE R24, R49, 0x4, R76 ;  /* 0x0000000431187825 */ /* 0x000fca00078e024c */
[----:B------:R0:W3:Y:S01]  /*2020*/  @P1 LDG.E.EL.128 R16, desc[UR6][R24.64+-0x40] ;  /* 0xffffc00618101981 */ /* 0x0000e2000c2e1d00 */
[----:B--2---:R-:W-:Y:S02]  /*2030*/  SEL R20, R44, RZ, P2 ;  /* 0x000000ff2c147207 */ /* 0x004fe40001000000 */
[----:B------:R-:W-:-:S03]  /*2040*/  SEL R22, R45, RZ, P2 ;  /* 0x000000ff2d167207 */ /* 0x000fc60001000000 */
[----:B------:R-:W-:Y:S02]  /*2050*/  FADD R20, R20, 9.9999997473787516356e-06 ;  /* 0x3727c5ac14147421 */ /* 0x000fe40000000000 */
[----:B------:R-:W-:Y:S02]  /*2060*/  FADD R22, R22, 9.9999997473787516356e-06 ;  /* 0x3727c5ac16167421 */ /* 0x000fe40000000000 */
[----:B------:R-:W1:Y:S08]  /*2070*/  MUFU.SQRT R32, R20 ;  /* 0x0000001400207308 */ /* 0x000e700000002000 */
[----:B------:R-:W2:Y:S01]  /*2080*/  MUFU.SQRT R33, R22 ;  /* 0x0000001600217308 */ /* 0x000ea20000002000 */
[----:B------:R-:W-:-:S02]  /*2090*/  FSEL R44, R12, RZ, P4 ;  /* 0x000000ff0c2c7208 */ /* 0x000fc40002000000 */
[----:B-1----:R-:W-:Y:S02]  /*20a0*/  FSETP.GT.AND P6, PT, R32, 8.50705917302346158658e+37, PT ;  /* 0x7e8000002000780b */ /* 0x002fe40003fc4000 */
[----:B------:R-:W-:Y:S02]  /*20b0*/  SEL R12, R31, RZ, P1 ;  /* 0x000000ff1f0c7207 */ /* 0x000fe40000800000 */
[----:B--2---:R-:W-:-:S03]  /*20c0*/  FSETP.GT.AND P0, PT, R33, 8.50705917302346158658e+37, PT ;  /* 0x7e8000002100780b */ /* 0x004fc60003f04000 */
[----:B------:R-:W-:Y:S01]  /*20d0*/  FADD R12, R27, -R12 ;  /* 0x8000000c1b0c7221 */ /* 0x000fe20000000000 */
[----:B------:R-:W-:Y:S02]  /*20e0*/  FSETP.GEU.AND P3, PT, R32, 1.175494350822287508e-38, PT ;  /* 0x008000002000780b */ /* 0x000fe40003f6e000 */
[----:B------:R-:W-:-:S03]  /*20f0*/  FSEL R28, R58, 1, P6 ;  /* 0x3f8000003a1c7808 */ /* 0x000fc60003000000 */
[----:B------:R-:W-:Y:S01]  /*2100*/  @P6 FMUL R32, R32, 0.25 ;  /* 0x3e80000020206820 */ /* 0x000fe20000400000 */
[C---:B------:R-:W-:Y:S01]  /*2110*/  FSETP.GEU.AND P6, PT, R33.reuse, 1.175494350822287508e-38, PT ;  /* 0x008000002100780b */ /* 0x040fe20003fce000 */
[----:B------:R-:W-:Y:S01]  /*2120*/  FMUL R12, R12, R13 ;  /* 0x0000000d0c0c7220 */ /* 0x000fe20000400000 */
[----:B------:R-:W-:Y:S01]  /*2130*/  FSEL R29, R58, 1, P0 ;  /* 0x3f8000003a1d7808 */ /* 0x000fe20000000000 */
[----:B------:R-:W-:Y:S01]  /*2140*/  @P0 FMUL R33, R33, 0.25 ;  /* 0x3e80000021210820 */ /* 0x000fe20000400000 */
[----:B------:R-:W-:Y:S01]  /*2150*/  ISETP.NE.AND P0, PT, R21, RZ, PT ;  /* 0x000000ff1500720c */ /* 0x000fe20003f05270 */
[----:B------:R-:W-:Y:S01]  /*2160*/  FFMA R12, R23, R12, R14 ;  /* 0x0000000c170c7223 */ /* 0x000fe2000000000e */
[----:B------:R-:W-:-:S04]  /*2170*/  VIADD R21, R35, 0xfffffff0 ;  /* 0xfffffff023157836 */ /* 0x000fc80000000000 */
[----:B------:R-:W-:Y:S02]  /*2180*/  FSETP.GEU.AND P4, PT, R12, RZ, PT ;  /* 0x000000ff0c00720b */ /* 0x000fe40003f8e000 */
[----:B------:R-:W-:Y:S01]  /*2190*/  CS2R R14, SRZ ;  /* 0x00000000000e7805 */ /* 0x000fe2000001ff00 */
[----:B------:R-:W-:-:S04]  /*21a0*/  IMAD.WIDE R20, R21, 0x4, R74 ;  /* 0x0000000415147825 */ /* 0x000fc800078e024a */
[----:B------:R-:W-:Y:S02]  /*21b0*/  @P0 FSEL R44, R12, RZ, P4 ;  /* 0x000000ff0c2c0208 */ /* 0x000fe40002000000 */
[----:B------:R-:W-:-:S06]  /*21c0*/  CS2R R12, SRZ ;  /* 0x00000000000c7805 */ /* 0x000fcc000001ff00 */
[----:B------:R1:W2:Y:S01]  /*21d0*/  @P1 LDG.E.EL.128 R12, desc[UR6][R20.64] ;  /* 0x00000006140c1981 */ /* 0x0002a2000c2e1d00 */
[----:B0-----:R-:W-:Y:S02]  /*21e0*/  CS2R R24, SRZ ;  /* 0x0000000000187805 */ /* 0x001fe4000001ff00 */
[----:B---3--:R-:W-:Y:S02]  /*21f0*/  SEL R22, R17, RZ, P1 ;  /* 0x000000ff11167207 */ /* 0x008fe40000800000 */
[----:B------:R-:W-:Y:S01]  /*2200*/  CS2R R26, SRZ ;  /* 0x00000000001a7805 */ /* 0x000fe2000001ff00 */
[----:B------:R-:W-:Y:S01]  /*2210*/  IMAD.WIDE R34, R35, 0x4, R86 ;  /* 0x0000000423227825 */ /* 0x000fe200078e0256 */
[----:B-1----:R-:W-:-:S03]  /*2220*/  CS2R R20, SRZ ;  /* 0x0000000000147805 */ /* 0x002fc6000001ff00 */
[----:B------:R-:W-:-:S05]  /*2230*/  IMAD.WIDE R30, R49, 0x4, R84 ;  /* 0x00000004311e7825 */ /* 0x000fca00078e0254 */
[----:B------:R-:W3:Y:S01]  /*2240*/  @P2 LDG.E.EL.128 R24, desc[UR6][R30.64] ;  /* 0x000000061e182981 */ /* 0x000ee2000c2e1d00 */
[----:B--2---:R-:W-:-:S05]  /*2250*/  SEL R13, R13, RZ, P1 ;  /* 0x000000ff0d0d7207 */ /* 0x004fca0000800000 */
[----:B------:R-:W-:Y:S01]  /*2260*/  FADD R13, R13, -R22 ;  /* 0x800000160d0d7221 */ /* 0x000fe20000000000 */
[----:B------:R-:W-:-:S06]  /*2270*/  CS2R R22, SRZ ;  /* 0x0000000000167805 */ /* 0x000fcc000001ff00 */
[----:B------:R-:W2:Y:S01]  /*2280*/  @P2 LDG.E.EL.128 R20, desc[UR6][R34.64] ;  /* 0x0000000622142981 */ /* 0x000ea2000c2e1d00 */
[----:B------:R-:W-:Y:S02]  /*2290*/  SEL R17, R16, RZ, P1 ;  /* 0x000000ff10117207 */ /* 0x000fe40000800000 */
[----:B------:R-:W-:Y:S01]  /*22a0*/  SEL R12, R12, RZ, P1 ;  /* 0x000000ff0c0c7207 */ /* 0x000fe20000800000 */
[----:B------:R-:W-:-:S04]  /*22b0*/  @!P3 FMUL R32, R32, 16777216 ;  /* 0x4b8000002020b820 */ /* 0x000fc80000400000 */
[----:B------:R-:W-:Y:S01]  /*22c0*/  FADD R16, R12, -R17 ;  /* 0x800000110c107221 */ /* 0x000fe20000000000 */
[----:B---3--:R-:W-:Y:S01]  /*22d0*/  SEL R17, R24, RZ, P2 ;  /* 0x000000ff18117207 */ /* 0x008fe20001000000 */
[----:B------:R-:W-:Y:S01]  /*22e0*/  @!P6 FMUL R33, R33, 16777216 ;  /* 0x4b8000002121e820 */ /* 0x000fe20000400000 */
[----:B------:R-:W-:Y:S01]  /*22f0*/  @!P3 FMUL R28, R28, 16777216 ;  /* 0x4b8000001c1cb820 */ /* 0x000fe20000400000 */
[----:B------:R-:W-:Y:S01]  /*2300*/  SEL R25, R25, RZ, P2 ;  /* 0x000000ff19197207 */ /* 0x000fe20001000000 */
[----:B------:R-:W-:Y:S01]  /*2310*/  @!P6 FMUL R29, R29, 16777216 ;  /* 0x4b8000001d1de820 */ /* 0x000fe20000400000 */
[----:B------:R-:W-:Y:S02]  /*2320*/  CS2R R30, SRZ ;  /* 0x00000000001e7805 */ /* 0x000fe4000001ff00 */
[----:B--2---:R-:W-:-:S05]  /*2330*/  SEL R20, R20, RZ, P2 ;  /* 0x000000ff14147207 */ /* 0x004fca0001000000 */
[----:B------:R-:W-:Y:S02]  /*2340*/  FADD R34, R20, -R17 ;  /* 0x8000001114227221 */ /* 0x000fe40000000000 */
[----:B------:R-:W0:Y:S08]  /*2350*/  MUFU.RCP R17, R32 ;  /* 0x0000002000117308 */ /* 0x000e300000001000 */
[----:B------:R1:W2:Y:S01]  /*2360*/  MUFU.RCP R20, R33 ;  /* 0x0000002100147308 */ /* 0x0002a20000001000 */
[----:B------:R-:W-:-:S05]  /*2370*/  SEL R12, R21, RZ, P2 ;  /* 0x000000ff150c7207 */ /* 0x000fca0001000000 */
[----:B------:R-:W-:Y:S01]  /*2380*/  FADD R12, R12, -R25 ;  /* 0x800000190c0c7221 */ /* 0x000fe20000000000 */
[----:B0-----:R-:W-:Y:S01]  /*2390*/  FMUL R17, R17, R28 ;  /* 0x0000001c11117220 */ /* 0x001fe20000400000 */
[----:B------:R-:W-:Y:S01]  /*23a0*/  IMAD.WIDE R24, R49, 0x4, R80 ;  /* 0x0000000431187825 */ /* 0x000fe200078e0250 */
[----:B-1----:R-:W-:-:S03]  /*23b0*/  CS2R R32, SRZ ;  /* 0x0000000000207805 */ /* 0x002fc6000001ff00 */
[----:B------:R-:W-:Y:S01]  /*23c0*/  FMUL R17, R17, R34 ;  /* 0x0000002211117220 */ /* 0x000fe20000400000 */
[----:B--2---:R-:W-:Y:S01]  /*23d0*/  FMUL R21, R20, R29 ;  /* 0x0000001d14157220 */ /* 0x004fe20000400000 */
[----:B------:R-:W-:Y:S02]  /*23e0*/  CS2R R28, SRZ ;  /* 0x00000000001c7805 */ /* 0x000fe4000001ff00 */
[----:B------:R-:W-:Y:S01]  /*23f0*/  CS2R R34, SRZ ;  /* 0x0000000000227805 */ /* 0x000fe2000001ff00 */
[----:B------:R-:W-:Y:S01]  /*2400*/  FMUL R12, R21, R12 ;  /* 0x0000000c150c7220 */ /* 0x000fe20000400000 */
[C---:B------:R-:W-:Y:S02]  /*2410*/  IMAD.WIDE R20, R49.reuse, 0x4, R78 ;  /* 0x0000000431147825 */ /* 0x040fe400078e024e */
[----:B------:R-:W2:Y:S04]  /*2420*/  @P2 LDG.E.EL.128 R28, desc[UR6][R24.64] ;  /* 0x00000006181c2981 */ /* 0x000ea8000c2e1d00 */
[----:B------:R0:W3:Y:S01]  /*2430*/  @P2 LDG.E.EL.128 R32, desc[UR6][R20.64] ;  /* 0x0000000614202981 */ /* 0x0000e2000c2e1d00 */
[----:B------:R-:W-:Y:S01]  /*2440*/  CS2R R38, SRZ ;  /* 0x0000000000267805 */ /* 0x000fe2000001ff00 */
[----:B0-----:R-:W-:Y:S01]  /*2450*/  IMAD.WIDE R20, R49, 0x4, R72 ;  /* 0x0000000431147825 */ /* 0x001fe200078e0248 */
[----:B--2---:R-:W-:-:S02]  /*2460*/  SEL R29, R29, RZ, P2 ;  /* 0x000000ff1d1d7207 */ /* 0x004fc40001000000 */
[----:B---3--:R-:W-:-:S05]  /*2470*/  SEL R36, R33, RZ, P2 ;  /* 0x000000ff21247207 */ /* 0x008fca0001000000 */
[----:B------:R-:W-:Y:S01]  /*2480*/  FFMA R12, R29, R12, R36 ;  /* 0x0000000c1d0c7223 */ /* 0x000fe20000000024 */
[----:B------:R-:W-:-:S06]  /*2490*/  CS2R R36, SRZ ;  /* 0x0000000000247805 */ /* 0x000fcc000001ff00 */
[----:B------:R-:W2:Y:S01]  /*24a0*/  @P1 LDG.E.EL.128 R36, desc[UR6][R20.64+-0x40] ;  /* 0xffffc00614241981 */ /* 0x000ea2000c2e1d00 */
[----:B------:R-:W-:Y:S02]  /*24b0*/  SEL R28, R28, RZ, P2 ;  /* 0x000000ff1c1c7207 */ /* 0x000fe40001000000 */
[----:B------:R-:W-:-:S05]  /*24c0*/  SEL R33, R32, RZ, P2 ;  /* 0x000000ff20217207 */ /* 0x000fca0001000000 */
[----:B------:R-:W-:Y:S01]  /*24d0*/  FFMA R33, R28, R17, R33 ;  /* 0x000000111c217223 */ /* 0x000fe20000000021 */
[----:B------:R-:W-:Y:S02]  /*24e0*/  CS2R R40, SRZ ;  /* 0x0000000000287805 */ /* 0x000fe4000001ff00 */
[----:B------:R-:W-:Y:S02]  /*24f0*/  CS2R R42, SRZ ;  /* 0x00000000002a7805 */ /* 0x000fe4000001ff00 */
[----:B------:R-:W-:Y:S02]  /*2500*/  CS2R R50, SRZ ;  /* 0x0000000000327805 */ /* 0x000fe4000001ff00 */
[----:B--2---:R-:W-:-:S05]  /*2510*/  SEL R17, R36, RZ, P1 ;  /* 0x000000ff24117207 */ /* 0x004fca0000800000 */
[----:B------:R-:W-:-:S04]  /*2520*/  FADD R17, R17, 9.9999997473787516356e-06 ;  /* 0x3727c5ac11117421 */ /* 0x000fc80000000000 */
[----:B------:R-:W0:Y:S01]  /*2530*/  MUFU.SQRT R24, R17 ;  /* 0x0000001100187308 */ /* 0x000e220000002000 */
[----:B------:R-:W-:-:S05]  /*2540*/  SEL R37, R37, RZ, P1 ;  /* 0x000000ff25257207 */ /* 0x000fca0000800000 */
[----:B------:R-:W-:-:S04]  /*2550*/  FADD R20, R37, 9.9999997473787516356e-06 ;  /* 0x3727c5ac25147421 */ /* 0x000fc80000000000 */
[----:B------:R-:W1:Y:S01]  /*2560*/  MUFU.SQRT R28, R20 ;  /* 0x00000014001c7308 */ /* 0x000e620000002000 */
[C---:B0-----:R-:W-:Y:S02]  /*2570*/  FSETP.GT.AND P3, PT, R24.reuse, 8.50705917302346158658e+37, PT ;  /* 0x7e8000001800780b */ /* 0x041fe40003f64000 */
[----:B------:R-:W-:Y:S02]  /*2580*/  FSETP.GEU.AND P4, PT, R24, 1.175494350822287508e-38, PT ;  /* 0x008000001800780b */ /* 0x000fe40003f8e000 */
[----:B------:R-:W-:-:S09]  /*2590*/  FSEL R25, R56, 1, P3 ;  /* 0x3f80000038197808 */ /* 0x000fd20001800000 */
[----:B------:R-:W-:Y:S01]  /*25a0*/  @P3 FMUL R24, R24, 0.25 ;  /* 0x3e80000018183820 */ /* 0x000fe20000400000 */
[----:B-1----:R-:W-:Y:S01]  /*25b0*/  FSETP.GT.AND P3, PT, R28, 8.50705917302346158658e+37, PT ;  /* 0x7e8000001c00780b */ /* 0x002fe20003f64000 */
[----:B------:R-:W-:Y:S02]  /*25c0*/  @!P4 FMUL R25, R25, 16777216 ;  /* 0x4b8000001919c820 */ /* 0x000fe40000400000 */
[----:B------:R-:W-:Y:S01]  /*25d0*/  @!P4 FMUL R24, R24, 16777216 ;  /* 0x4b8000001818c820 */ /* 0x000fe20000400000 */
[----:B------:R-:W-:-:S09]  /*25e0*/  FSETP.GEU.AND P4, PT, R28, 1.175494350822287508e-38, PT ;  /* 0x008000001c00780b */ /* 0x000fd20003f8e000 */
[----:B------:R-:W-:-:S04]  /*25f0*/  @P3 FMUL R28, R28, 0.25 ;  /* 0x3e8000001c1c3820 */ /* 0x000fc80000400000 */
[----:B------:R-:W-:Y:S01]  /*2600*/  @!P4 FMUL R28, R28, 16777216 ;  /* 0x4b8000001c1cc820 */ /* 0x000fe20000400000 */
[----:B------:R-:W0:Y:S01]  /*2610*/  MUFU.RCP R24, R24 ;  /* 0x0000001800187308 */ /* 0x000e220000001000 */
[----:B------:R-:W-:-:S07]  /*2620*/  FSEL R17, R56, 1, P3 ;  /* 0x3f80000038117808 */ /* 0x000fce0001800000 */
[----:B------:R-:W1:Y:S01]  /*2630*/  MUFU.RCP R28, R28 ;  /* 0x0000001c001c7308 */ /* 0x000e620000001000 */
[----:B------:R-:W-:Y:S01]  /*2640*/  @!P4 FMUL R17, R17, 16777216 ;  /* 0x4b8000001111c820 */ /* 0x000fe20000400000 */
[----:B0-----:R-:W-:Y:S01]  /*2650*/  FMUL R25, R24, R25 ;  /* 0x0000001918197220 */ /* 0x001fe20000400000 */
[----:B------:R-:W-:-:S04]  /*2660*/  IMAD.WIDE R20, R49, 0x4, R68 ;  /* 0x0000000431147825 */ /* 0x000fc800078e0244 */
[----:B------:R-:W-:Y:S01]  /*2670*/  FMUL R16, R16, R25 ;  /* 0x0000001910107220 */ /* 0x000fe20000400000 */
[----:B-1----:R-:W-:-:S04]  /*2680*/  FMUL R24, R28, R17 ;  /* 0x000000111c187220 */ /* 0x002fc80000400000 */
[----:B------:R-:W-:Y:S01]  /*2690*/  FMUL R13, R13, R24 ;  /* 0x000000180d0d7220 */ /* 0x000fe20000400000 */
[----:B------:R-:W-:Y:S01]  /*26a0*/  IMAD.WIDE R24, R49, 0x4, R70 ;  /* 0x0000000431187825 */ /* 0x000fe200078e0246 */
[----:B------:R-:W-:-:S04]  /*26b0*/  CS2R R48, SRZ ;  /* 0x0000000000307805 */ /* 0x000fc8000001ff00 */
[----:B------:R-:W2:Y:S04]  /*26c0*/  @P1 LDG.E.EL.128 R40, desc[UR6][R24.64+-0x40] ;  /* 0xffffc00618281981 */ /* 0x000ea8000c2e1d00 */
[----:B------:R0:W3:Y:S01]  /*26d0*/  @P1 LDG.E.EL.128 R48, desc[UR6][R20.64+-0x40] ;  /* 0xffffc00614301981 */ /* 0x0000e2000c2e1d00 */
[----:B------:R-:W-:-:S04]  /*26e0*/  FSETP.GEU.AND P3, PT, R33, RZ, PT ;  /* 0x000000ff2100720b */ /* 0x000fc80003f6e000 */
[----:B------:R-:W-:Y:S02]  /*26f0*/  FSEL R33, R33, RZ, P3 ;  /* 0x000000ff21217208 */ /* 0x000fe40001800000 */
[----:B------:R-:W-:Y:S02]  /*2700*/  SEL R22, R22, RZ, P2 ;  /* 0x000000ff16167207 */ /* 0x000fe40001000000 */
[----:B0-----:R-:W-:-:S05]  /*2710*/  SEL R20, R38, RZ, P1 ;  /* 0x000000ff26147207 */ /* 0x001fca0000800000 */
[----:B------:R-:W-:Y:S01]  /*2720*/  FADD R20, R20, 9.9999997473787516356e-06 ;  /* 0x3727c5ac14147421 */ /* 0x000fe20000000000 */
[----:B------:R-:W-:Y:S02]  /*2730*/  SEL R34, R34, RZ, P2 ;  /* 0x000000ff22227207 */ /* 0x000fe40001000000 */
[----:B------:R-:W-:Y:S02]  /*2740*/  SEL R25, R18, RZ, P1 ;  /* 0x000000ff12197207 */ /* 0x000fe40000800000 */
[----:B------:R-:W-:-:S05]  /*2750*/  SEL R14, R14, RZ, P1 ;  /* 0x000000ff0e0e7207 */ /* 0x000fca0000800000 */
[----:B------:R-:W-:Y:S01]  /*2760*/  FADD R14, R14, -R25 ;  /* 0x800000190e0e7221 */ /* 0x000fe20000000000 */
[----:B------:R-:W-:Y:S02]  /*2770*/  SEL R23, R23, RZ, P2 ;  /* 0x000000ff17177207 */ /* 0x000fe40001000000 */
[----:B------:R-:W-:Y:S02]  /*2780*/  SEL R31, R31, RZ, P2 ;  /* 0x000000ff1f1f7207 */ /* 0x000fe40001000000 */
[----:B------:R-:W-:Y:S01]  /*2790*/  SEL R15, R15, RZ, P1 ;  /* 0x000000ff0f0f7207 */ /* 0x000fe20000800000 */
[----:B------:R-:W-:Y:S01]  /*27a0*/  VIADD R62, R62, 0xc ;  /* 0x0000000c3e3e7836 */ /* 0x000fe20000000000 */
[----:B--2---:R-:W-:Y:S02]  /*27b0*/  SEL R17, R40, RZ, P1 ;  /* 0x000000ff28117207 */ /* 0x004fe40000800000 */
[----:B---3--:R-:W-:-:S05]  /*27c0*/  SEL R48, R48, RZ, P1 ;  /* 0x000000ff30307207 */ /* 0x008fca0000800000 */
[----:B------:R-:W-:-:S05]  /*27d0*/  FFMA R16, R17, R16, R48 ;  /* 0x0000001011107223 */ /* 0x000fca0000000030 */
[----:B------:R-:W-:-:S04]  /*27e0*/  FSETP.GEU.AND P3, PT, R16, RZ, PT ;  /* 0x000000ff1000720b */ /* 0x000fc80003f6e000 */
[----:B------:R-:W-:Y:S02]  /*27f0*/  @P0 FSEL R33, R16, RZ, P3 ;  /* 0x000000ff10210208 */ /* 0x000fe40001800000 */
[----:B------:R-:W-:-:S04]  /*2800*/  FSETP.GEU.AND P3, PT, R12, RZ, PT ;  /* 0x000000ff0c00720b */ /* 0x000fc80003f6e000 */
[----:B------:R-:W-:Y:S02]  /*2810*/  FSEL R32, R12, RZ, P3 ;  /* 0x000000ff0c207208 */ /* 0x000fe40001800000 */
[----:B------:R-:W-:-:S05]  /*2820*/  SEL R12, R46, RZ, P2 ;  /* 0x000000ff2e0c7207 */ /* 0x000fca0001000000 */
[----:B------:R-:W-:-:S04]  /*2830*/  FADD R12, R12, 9.9999997473787516356e-06 ;  /* 0x3727c5ac0c0c7421 */ /* 0x000fc80000000000 */
[----:B------:R-:W0:Y:S01]  /*2840*/  MUFU.SQRT R17, R12 ;  /* 0x0000000c00117308 */ /* 0x000e220000002000 */
[----:B------:R-:W-:Y:S02]  /*2850*/  SEL R28, R41, RZ, P1 ;  /* 0x000000ff291c7207 */ /* 0x000fe40000800000 */
[----:B------:R-:W-:-:S05]  /*2860*/  SEL R49, R49, RZ, P1 ;  /* 0x000000ff31317207 */ /* 0x000fca0000800000 */
[----:B------:R-:W-:-:S05]  /*2870*/  FFMA R13, R28, R13, R49 ;  /* 0x0000000d1c0d7223 */ /* 0x000fca0000000031 */
[----:B------:R-:W-:Y:S02]  /*2880*/  FSETP.GEU.AND P3, PT, R13, RZ, PT ;  /* 0x000000ff0d00720b */ /* 0x000fe40003f6e000 */
[----:B0-----:R-:W-:Y:S02]  /*2890*/  FSETP.GT.AND P4, PT, R17, 8.50705917302346158658e+37, PT ;  /* 0x7e8000001100780b */ /* 0x001fe40003f84000 */
[----:B------:R-:W-:Y:S02]  /*28a0*/  @P0 FSEL R32, R13, RZ, P3 ;  /* 0x000000ff0d200208 */ /* 0x000fe40001800000 */
[----:B------:R-:W-:-:S09]  /*28b0*/  FSETP.GEU.AND P3, PT, R17, 1.175494350822287508e-38, PT ;  /* 0x008000001100780b */ /* 0x000fd20003f6e000 */
[----:B------:R-:W-:-:S04]  /*28c0*/  @P4 FMUL R17, R17, 0.25 ;  /* 0x3e80000011114820 */ /* 0x000fc80000400000 */
[----:B------:R-:W-:-:S06]  /*28d0*/  @!P3 FMUL R17, R17, 16777216 ;  /* 0x4b8000001111b820 */ /* 0x000fcc0000400000 */
[----:B------:R-:W0:Y:S01]  /*28e0*/  MUFU.RCP R17, R17 ;  /* 0x0000001100117308 */ /* 0x000e220000001000 */
[----:B------:R-:W-:Y:S02]  /*28f0*/  FSEL R16, R58, 1, P4 ;  /* 0x3f8000003a107808 */ /* 0x000fe40002000000 */
[----:B------:R-:W-:-:S03]  /*2900*/  SEL R13, R26, RZ, P2 ;  /* 0x000000ff1a0d7207 */ /* 0x000fc60001000000 */
[----:B------:R-:W-:Y:S02]  /*2910*/  @!P3 FMUL R16, R16, 16777216 ;  /* 0x4b8000001010b820 */ /* 0x000fe40000400000 */
[----:B------:R-:W-:Y:S02]  /*2920*/  FADD R21, R22, -R13 ;  /* 0x8000000d16157221 */ /* 0x000fe40000000000 */
[----:B------:R-:W1:Y:S01]  /*2930*/  MUFU.SQRT R13, R20 ;  /* 0x00000014000d7308 */ /* 0x000e620000002000 */
[----:B0-----:R-:W-:-:S04]  /*2940*/  FMUL R16, R17, R16 ;  /* 0x0000001011107220 */ /* 0x001fc80000400000 */
[----:B------:R-:W-:Y:S01]  /*2950*/  FMUL R16, R16, R21 ;  /* 0x0000001510107220 */ /* 0x000fe20000400000 */
[----:B------:R-:W-:-:S05]  /*2960*/  SEL R21, R30, RZ, P2 ;  /* 0x000000ff1e157207 */ /* 0x000fca0001000000 */
[----:B------:R-:W-:Y:S01]  /*2970*/  FFMA R16, R21, R16, R34 ;  /* 0x0000001015107223 */ /* 0x000fe20000000022 */
[----:B-1----:R-:W-:-:S04]  /*2980*/  FSETP.GT.AND P4, PT, R13, 8.50705917302346158658e+37, PT ;  /* 0x7e8000000d00780b */ /* 0x002fc80003f84000 */
[----:B------:R-:W-:-:S04]  /*2990*/  FSETP.GEU.AND P3, PT, R16, RZ, PT ;  /* 0x000000ff1000720b */ /* 0x000fc80003f6e000 */
[----:B------:R-:W-:Y:S02]  /*29a0*/  FSEL R37, R16, RZ, P3 ;  /* 0x000000ff10257208 */ /* 0x000fe40001800000 */
[----:B------:R-:W-:Y:S02]  /*29b0*/  SEL R16, R47, RZ, P2 ;  /* 0x000000ff2f107207 */ /* 0x000fe40001000000 */
[----:B------:R-:W-:-:S03]  /*29c0*/  FSETP.GEU.AND P5, PT, R13, 1.175494350822287508e-38, PT ;  /* 0x008000000d00780b */ /* 0x000fc60003fae000 */
[----:B------:R-:W-:Y:S01]  /*29d0*/  FADD R16, R16, 9.9999997473787516356e-06 ;  /* 0x3727c5ac10107421 */ /* 0x000fe20000000000 */
[----:B------:R-:W-:-:S03]  /*29e0*/  @P4 FMUL R13, R13, 0.25 ;  /* 0x3e8000000d0d4820 */ /* 0x000fc60000400000 */
[----:B------:R-:W0:Y:S01]  /*29f0*/  MUFU.SQRT R21, R16 ;  /* 0x0000001000157308 */ /* 0x000e220000002000 */
[----:B------:R-:W-:-:S05]  /*2a00*/  SEL R22, R39, RZ, P1 ;  /* 0x000000ff27167207 */ /* 0x000fca0000800000 */
[----:B------:R-:W-:Y:S01]  /*2a10*/  @!P5 FMUL R13, R13, 16777216 ;  /* 0x4b8000000d0dd820 */ /* 0x000fe20000400000 */
[----:B------:R-:W-:-:S04]  /*2a20*/  FADD R22, R22, 9.9999997473787516356e-06 ;  /* 0x3727c5ac16167421 */ /* 0x000fc80000000000 */
[----:B------:R-:W1:Y:S01]  /*2a30*/  MUFU.SQRT R17, R22 ;  /* 0x0000001600117308 */ /* 0x000e620000002000 */
[----:B------:R-:W-:Y:S02]  /*2a40*/  FSEL R12, R56, 1, P4 ;  /* 0x3f800000380c7808 */ /* 0x000fe40002000000 */
[----:B0-----:R-:W-:-:S05]  /*2a50*/  FSETP.GT.AND P3, PT, R21, 8.50705917302346158658e+37, PT ;  /* 0x7e8000001500780b */ /* 0x001fca0003f64000 */
[----:B------:R-:W0:Y:S01]  /*2a60*/  MUFU.RCP R13, R13 ;  /* 0x0000000d000d7308 */ /* 0x000e220000001000 */
[----:B------:R-:W-:Y:S01]  /*2a70*/  FSETP.GEU.AND P4, PT, R21, 1.175494350822287508e-38, PT ;  /* 0x008000001500780b */ /* 0x000fe20003f8e000 */
[----:B------:R-:W-:Y:S01]  /*2a80*/  @!P5 FMUL R12, R12, 16777216 ;  /* 0x4b8000000c0cd820 */ /* 0x000fe20000400000 */
[----:B------:R-:W-:Y:S02]  /*2a90*/  SEL R50, R50, RZ, P1 ;  /* 0x000000ff32327207 */ /* 0x000fe40000800000 */
[----:B-1----:R-:W-:-:S03]  /*2aa0*/  FSETP.GT.AND P5, PT, R17, 8.50705917302346158658e+37, PT ;  /* 0x7e8000001100780b */ /* 0x002fc60003fa4000 */
[----:B------:R-:W-:Y:S01]  /*2ab0*/  @P3 FMUL R21, R21, 0.25 ;  /* 0x3e80000015153820 */ /* 0x000fe20000400000 */
[----:B0-----:R-:W-:-:S05]  /*2ac0*/  FMUL R25, R13, R12 ;  /* 0x0000000c0d197220 */ /* 0x001fca0000400000 */
[----:B------:R-:W-:Y:S01]  /*2ad0*/  @!P4 FMUL R21, R21, 16777216 ;  /* 0x4b8000001515c820 */ /* 0x000fe20000400000 */
[----:B------:R-:W-:Y:S01]  /*2ae0*/  FMUL R12, R14, R25 ;  /* 0x000000190e0c7220 */ /* 0x000fe20000400000 */
[----:B------:R-:W-:-:S04]  /*2af0*/  SEL R25, R42, RZ, P1 ;  /* 0x000000ff2a197207 */ /* 0x000fc80000800000 */
[----:B------:R-:W0:Y:S01]  /*2b00*/  MUFU.RCP R21, R21 ;  /* 0x0000001500157308 */ /* 0x000e220000001000 */
[----:B------:R-:W-:Y:S01]  /*2b10*/  FSEL R20, R58, 1, P3 ;  /* 0x3f8000003a147808 */ /* 0x000fe20001800000 */
[----:B------:R-:W-:Y:S01]  /*2b20*/  FFMA R12, R25, R12, R50 ;  /* 0x0000000c190c7223 */ /* 0x000fe20000000032 */
[C---:B------:R-:W-:Y:S01]  /*2b30*/  FSETP.GEU.AND P3, PT, R17.reuse, 1.175494350822287508e-38, PT ;  /* 0x008000001100780b */ /* 0x040fe20003f6e000 */
[----:B------:R-:W-:Y:S01]  /*2b40*/  @P5 FMUL R17, R17, 0.25 ;  /* 0x3e80000011115820 */ /* 0x000fe20000400000 */
[----:B------:R-:W-:Y:S02]  /*2b50*/  FSEL R16, R56, 1, P5 ;  /* 0x3f80000038107808 */ /* 0x000fe40002800000 */
[----:B------:R-:W-:Y:S01]  /*2b60*/  FSETP.GEU.AND P5, PT, R12, RZ, PT ;  /* 0x000000ff0c00720b */ /* 0x000fe20003fae000 */
[----:B------:R-:W-:-:S03]  /*2b70*/  @!P4 FMUL R20, R20, 16777216 ;  /* 0x4b8000001414c820 */ /* 0x000fc60000400000 */
[----:B------:R-:W-:Y:S02]  /*2b80*/  @P0 FSEL R37, R12, RZ, P5 ;  /* 0x000000ff0c250208 */ /* 0x000fe40002800000 */
[----:B------:R-:W-:-:S05]  /*2b90*/  SEL R12, R27, RZ, P2 ;  /* 0x000000ff1b0c7207 */ /* 0x000fca0001000000 */
[----:B------:R-:W-:Y:S01]  /*2ba0*/  FADD R23, R23, -R12 ;  /* 0x8000000c17177221 */ /* 0x000fe20000000000 */
[----:B0-----:R-:W-:Y:S01]  /*2bb0*/  FMUL R12, R21, R20 ;  /* 0x00000014150c7220 */ /* 0x001fe20000400000 */
[----:B------:R-:W-:Y:S01]  /*2bc0*/  @!P3 FMUL R17, R17, 16777216 ;  /* 0x4b8000001111b820 */ /* 0x000fe20000400000 */
[----:B------:R-:W-:Y:S02]  /*2bd0*/  SEL R14, R35, RZ, P2 ;  /* 0x000000ff230e7207 */ /* 0x000fe40001000000 */
[----:B------:R-:W-:-:S03]  /*2be0*/  FMUL R12, R12, R23 ;  /* 0x000000170c0c7220 */ /* 0x000fc60000400000 */
[----:B------:R-:W0:Y:S01]  /*2bf0*/  MUFU.RCP R17, R17 ;  /* 0x0000001100117308 */ /* 0x000e220000001000 */
[----:B------:R-:W-:Y:S01]  /*2c00*/  FFMA R12, R31, R12, R14 ;  /* 0x0000000c1f0c7223 */ /* 0x000fe2000000000e */
[----:B------:R-:W-:-:S04]  /*2c10*/  @!P3 FMUL R16, R16, 16777216 ;  /* 0x4b8000001010b820 */ /* 0x000fc80000400000 */
[----:B------:R-:W-:-:S04]  /*2c20*/  FSETP.GEU.AND P3, PT, R12, RZ, PT ;  /* 0x000000ff0c00720b */ /* 0x000fc80003f6e000 */
[----:B------:R-:W-:Y:S02]  /*2c30*/  FSEL R34, R12, RZ, P3 ;  /* 0x000000ff0c227208 */ /* 0x000fe40001800000 */
[----:B------:R-:W-:Y:S01]  /*2c40*/  SEL R12, R19, RZ, P1 ;  /* 0x000000ff130c7207 */ /* 0x000fe20000800000 */
[----:B0-----:R-:W-:-:S04]  /*2c50*/  FMUL R13, R17, R16 ;  /* 0x00000010110d7220 */ /* 0x001fc80000400000 */
[----:B------:R-:W-:Y:S01]  /*2c60*/  FADD R12, R15, -R12 ;  /* 0x8000000c0f0c7221 */ /* 0x000fe20000000000 */
[----:B------:R-:W-:Y:S02]  /*2c70*/  SEL R43, R43, RZ, P1 ;  /* 0x000000ff2b2b7207 */ /* 0x000fe40000800000 */
[----:B------:R-:W-:Y:S01]  /*2c80*/  SEL R14, R51, RZ, P1 ;  /* 0x000000ff330e7207 */ /* 0x000fe20000800000 */
[----:B------:R-:W-:-:S04]  /*2c90*/  FMUL R12, R12, R13 ;  /* 0x0000000d0c0c7220 */ /* 0x000fc80000400000 */
[----:B------:R-:W-:-:S05]  /*2ca0*/  FFMA R12, R43, R12, R14 ;  /* 0x0000000c2b0c7223 */ /* 0x000fca000000000e */
[----:B------:R-:W-:-:S04]  /*2cb0*/  FSETP.GEU.AND P3, PT, R12, RZ, PT ;  /* 0x000000ff0c00720b */ /* 0x000fc80003f6e000 */
[----:B------:R-:W-:Y:S02]  /*2cc0*/  @P0 FSEL R34, R12, RZ, P3 ;  /* 0x000000ff0c220208 */ /* 0x000fe40001800000 */
[----:B------:R-:W-:-:S04]  /*2cd0*/  LEA.HI R12, R5, R62, RZ, 0x5 ;  /* 0x0000003e050c7211 */ /* 0x000fc800078f28ff */
[----:B------:R-:W-:Y:S02]  /*2ce0*/  LOP3.LUT R39, R12, 0xffffffe0, RZ, 0xc0, !PT ;  /* 0xffffffe00c277812 */ /* 0x000fe400078ec0ff */
[----:B------:R-:W-:Y:S02]  /*2cf0*/  CS2R R20, SRZ ;  /* 0x0000000000147805 */ /* 0x000fe4000001ff00 */
[----:B------:R-:W-:Y:S01]  /*2d00*/  CS2R R22, SRZ ;  /* 0x0000000000167805 */ /* 0x000fe2000001ff00 */
[----:B------:R-:W-:-:S04]  /*2d10*/  IMAD.IADD R39, R62, 0x1, -R39 ;  /* 0x000000013e277824 */ /* 0x000fc800078e0a27 */
[----:B------:R-:W-:-:S05]  /*2d20*/  IMAD.WIDE R82, R39, 0x4, R82 ;  /* 0x0000000427527825 */ /* 0x000fca00078e0252 */
[----:B------:R-:W2:Y:S01]  /*2d30*/  @P2 LDG.E.EL.128 R20, desc[UR6][R82.64] ;  /* 0x0000000652142981 */ /* 0x000ea2000c2e1d00 */
[----:B------:R-:W-:Y:S01]  /*2d40*/  IMAD.IADD R61, R39, 0x1, R61 ;  /* 0x00000001273d7824 */ /* 0x000fe200078e023d */
[----:B------:R-:W-:Y:S02]  /*2d50*/  CS2R R12, SRZ ;  /* 0x00000000000c7805 */ /* 0x000fe4000001ff00 */
[----:B------:R-:W-:Y:S01]  /*2d60*/  CS2R R14, SRZ ;  /* 0x00000000000e7805 */ /* 0x000fe2000001ff00 */
[----:B------:R-:W-:-:S05]  /*2d70*/  IMAD.WIDE R86, R61, 0x4, R86 ;  /* 0x000000043d567825 */ /* 0x000fca00078e0256 */
[----:B------:R-:W3:Y:S01]  /*2d80*/  @P2 LDG.E.EL.128 R12, desc[UR6][R86.64] ;  /* 0x00000006560c2981 */ /* 0x000ee2000c2e1d00 */
[----:B------:R-:W-:Y:S02]  /*2d90*/  CS2R R16, SRZ ;  /* 0x0000000000107805 */ /* 0x000fe4000001ff00 */
[----:B------:R-:W-:Y:S01]  /*2da0*/  CS2R R18, SRZ ;  /* 0x0000000000127805 */ /* 0x000fe2000001ff00 */
[----:B------:R-:W-:-:S05]  /*2db0*/  IMAD.WIDE R84, R39, 0x4, R84 ;  /* 0x0000000427547825 */ /* 0x000fca00078e0254 */
[----:B------:R-:W4:Y:S01]  /*2dc0*/  @P2 LDG.E.EL.128 R16, desc[UR6][R84.64] ;  /* 0x0000000654102981 */ /* 0x000f22000c2e1d00 */
[----:B------:R-:W-:Y:S02]  /*2dd0*/  CS2R R28, SRZ ;  /* 0x00000000001c7805 */ /* 0x000fe4000001ff00 */
[----:B------:R-:W-:Y:S01]  /*2de0*/  CS2R R30, SRZ ;  /* 0x00000000001e7805 */ /* 0x000fe2000001ff00 */
[C---:B------:R-:W-:Y:S01]  /*2df0*/  IMAD.WIDE R78, R39.reuse, 0x4, R78 ;  /* 0x00000004274e7825 */ /* 0x040fe200078e024e */
[----:B------:R-:W-:Y:S02]  /*2e00*/  CS2R R24, SRZ ;  /* 0x0000000000187805 */ /* 0x000fe4000001ff00 */
[----:B------:R-:W-:Y:S01]  /*2e10*/  CS2R R26, SRZ ;  /* 0x00000000001a7805 */ /* 0x000fe2000001ff00 */
[C---:B------:R-:W-:Y:S01]  /*2e20*/  IMAD.WIDE R80, R39.reuse, 0x4, R80 ;  /* 0x0000000427507825 */ /* 0x040fe200078e0250 */
[----:B------:R0:W5:Y:S04]  /*2e30*/  @P2 LDG.E.EL.128 R28, desc[UR6][R78.64] ;  /* 0x000000064e1c2981 */ /* 0x000168000c2e1d00 */
[----:B------:R-:W3:Y:S01]  /*2e40*/  @P2 LDG.E.EL.128 R24, desc[UR6][R80.64] ;  /* 0x0000000650182981 */ /* 0x000ee2000c2e1d00 */
[----:B------:R-:W-:Y:S01]  /*2e50*/  IMAD.WIDE R72, R39, 0x4, R72 ;  /* 0x0000000427487825 */ /* 0x000fe200078e0248 */
[----:B------:R-:W-:-:S03]  /*2e60*/  P2R R35, PR, RZ, 0x1 ;  /* 0x00000001ff237803 */ /* 0x000fc60000000000 */
[----:B------:R-:W-:Y:S02]  /*2e70*/  VIADD R61, R61, 0xfffffff0 ;  /* 0xfffffff03d3d7836 */ /* 0x000fe40000000000 */
[----:B------:R-:W-:-:S04]  /*2e80*/  IMAD.WIDE R76, R39, 0x4, R76 ;  /* 0x00000004274c7825 */ /* 0x000fc800078e024c */
[----:B------:R-:W-:Y:S01]  /*2e90*/  IMAD.WIDE R74, R61, 0x4, R74 ;  /* 0x000000043d4a7825 */ /* 0x000fe200078e024a */
[----:B--2---:R-:W-:Y:S02]  /*2ea0*/  SEL R20, R20, RZ, P2 ;  /* 0x000000ff14147207 */ /* 0x004fe40001000000 */
[----:B------:R-:W-:Y:S02]  /*2eb0*/  SEL R21, R21, RZ, P2 ;  /* 0x000000ff15157207 */ /* 0x000fe40001000000 */
[----:B------:R-:W-:Y:S02]  /*2ec0*/  SEL R22, R22, RZ, P2 ;  /* 0x000000ff16167207 */ /* 0x000fe40001000000 */
[----:B------:R-:W-:Y:S01]  /*2ed0*/  SEL R23, R23, RZ, P2 ;  /* 0x000000ff17177207 */ /* 0x000fe20001000000 */
[----:B------:R-:W-:Y:S01]  /*2ee0*/  FADD R20, R20, 9.9999997473787516356e-06 ;  /* 0x3727c5ac14147421 */ /* 0x000fe20000000000 */
[----:B------:R-:W-:Y:S01]  /*2ef0*/  FADD R21, R21, 9.9999997473787516356e-06 ;  /* 0x3727c5ac15157421 */ /* 0x000fe20000000000 */
[----:B------:R-:W-:-:S02]  /*2f00*/  FADD R22, R22, 9.9999997473787516356e-06 ;  /* 0x3727c5ac16167421 */ /* 0x000fc40000000000 */
[----:B------:R-:W-:Y:S01]  /*2f10*/  FADD R23, R23, 9.9999997473787516356e-06 ;  /* 0x3727c5ac17177421 */ /* 0x000fe20000000000 */
[----:B------:R-:W1:Y:S08]  /*2f20*/  MUFU.SQRT R67, R20 ;  /* 0x0000001400437308 */ /* 0x000e700000002000 */
[----:B------:R2:W0:Y:S08]  /*2f30*/  MUFU.SQRT R62, R21 ;  /* 0x00000015003e7308 */ /* 0x0004300000002000 */
[----:B------:R-:W0:Y:S01]  /*2f40*/  MUFU.SQRT R51, R22 ;  /* 0x0000001600337308 */ /* 0x000e220000002000 */
[----:B--2---:R-:W-:-:S07]  /*2f50*/  CS2R R20, SRZ ;  /* 0x0000000000147805 */ /* 0x004fce000001ff00 */
[----:B------:R2:W0:Y:S02]  /*2f60*/  MUFU.SQRT R50, R23 ;  /* 0x0000001700327308 */ /* 0x0004240000002000 */
[----:B--2---:R-:W-:-:S06]  /*2f70*/  CS2R R22, SRZ ;  /* 0x0000000000167805 */ /* 0x004fcc000001ff00 */
[----:B------:R-:W2:Y:S01]  /*2f80*/  @P1 LDG.E.EL.128 R20, desc[UR6][R72.64+-0x40] ;  /* 0xffffc00648141981 */ /* 0x000ea2000c2e1d00 */
[----:B-1----:R-:W-:Y:S02]  /*2f90*/  FSETP.GEU.AND P0, PT, R67, 1.175494350822287508e-38, PT ;  /* 0x008000004300780b */ /* 0x002fe40003f0e000 */
[----:B---3--:R-:W-:Y:S02]  /*2fa0*/  SEL R36, R12, RZ, P2 ;  /* 0x000000ff0c247207 */ /* 0x008fe40001000000 */
[----:B------:R-:W-:Y:S02]  /*2fb0*/  P2R R12, PR, RZ, 0x1 ;  /* 0x00000001ff0c7803 */ /* 0x000fe40000000000 */
[----:B0-----:R-:W-:Y:S02]  /*2fc0*/  FSETP.GEU.AND P0, PT, R62, 1.175494350822287508e-38, PT ;  /* 0x008000003e00780b */ /* 0x001fe40003f0e000 */
[----:B------:R-:W-:Y:S02]  /*2fd0*/  SEL R38, R13, RZ, P2 ;  /* 0x000000ff0d267207 */ /* 0x000fe40001000000 */
[----:B------:R-:W-:-:S02]  /*2fe0*/  P2R R13, PR, RZ, 0x1 ;  /* 0x00000001ff0d7803 */ /* 0x000fc40000000000 */
[----:B------:R-:W-:-:S04]  /*2ff0*/  FSETP.GEU.AND P0, PT, R51, 1.175494350822287508e-38, PT ;  /* 0x008000003300780b */ /* 0x000fc80003f0e000 */
[----:B------:R-:W-:Y:S02]  /*3000*/  P2R R78, PR, RZ, 0x1 ;  /* 0x00000001ff4e7803 */ /* 0x000fe40000000000 */
[----:B------:R-:W-:Y:S02]  /*3010*/  ISETP.NE.AND P0, PT, R13, RZ, PT ;  /* 0x000000ff0d00720c */ /* 0x000fe40003f05270 */
[----:B------:R-:W-:Y:S02]  /*3020*/  SEL R40, R14, RZ, P2 ;  /* 0x000000ff0e287207 */ /* 0x000fe40001000000 */
[----:B------:R-:W-:Y:S02]  /*3030*/  P2R R79, PR, RZ, 0x1 ;  /* 0x00000001ff4f7803 */ /* 0x000fe40000000000 */
[----:B------:R-:W-:Y:S02]  /*3040*/  SEL R41, R15, RZ, P2 ;  /* 0x000000ff0f297207 */ /* 0x000fe40001000000 */
[----:B------:R-:W-:-:S02]  /*3050*/  CS2R R14, SRZ ;  /* 0x00000000000e7805 */ /* 0x000fc4000001ff00 */
[----:B------:R-:W-:Y:S02]  /*3060*/  ISETP.NE.AND P0, PT, R12, RZ, PT ;  /* 0x000000ff0c00720c */ /* 0x000fe40003f05270 */
[----:B------:R-:W-:Y:S02]  /*3070*/  CS2R R12, SRZ ;  /* 0x00000000000c7805 */ /* 0x000fe4000001ff00 */
[----:B----4-:R-:W-:Y:S02]  /*3080*/  SEL R42, R19, RZ, P2 ;  /* 0x000000ff132a7207 */ /* 0x010fe40001000000 */
[----:B------:R-:W-:Y:S02]  /*3090*/  SEL R43, R18, RZ, P2 ;  /* 0x000000ff122b7207 */ /* 0x000fe40001000000 */
[----:B------:R-:W-:Y:S02]  /*30a0*/  CS2R R18, SRZ ;  /* 0x0000000000127805 */ /* 0x000fe4000001ff00 */
[----:B------:R-:W-:Y:S01]  /*30b0*/  SEL R45, R17, RZ, P2 ;  /* 0x000000ff112d7207 */ /* 0x000fe20001000000 */
[----:B------:R0:W3:Y:S01]  /*30c0*/  @P1 LDG.E.EL.128 R12, desc[UR6][R76.64+-0x40] ;  /* 0xffffc0064c0c1981 */ /* 0x0000e2000c2e1d00 */
[----:B------:R-:W-:-:S02]  /*30d0*/  SEL R47, R16, RZ, P2 ;  /* 0x000000ff102f7207 */ /* 0x000fc40001000000 */
[----:B------:R-:W-:-:S06]  /*30e0*/  CS2R R16, SRZ ;  /* 0x0000000000107805 */ /* 0x000fcc000001ff00 */
[----:B------:R3:W4:Y:S01]  /*30f0*/  @P1 LDG.E.EL.128 R16, desc[UR6][R74.64] ;  /* 0x000000064a101981 */ /* 0x000722000c2e1d00 */
[----:B-----5:R-:W-:Y:S02]  /*3100*/  SEL R49, R28, RZ, P2 ;  /* 0x000000ff1c317207 */ /* 0x020fe40001000000 */
[----:B------:R-:W-:Y:S02]  /*3110*/  SEL R28, R29, RZ, P2 ;  /* 0x000000ff1d1c7207 */ /* 0x000fe40001000000 */
[----:B------:R-:W-:Y:S02]  /*3120*/  SEL R29, R30, RZ, P2 ;  /* 0x000000ff1e1d7207 */ /* 0x000fe40001000000 */
[----:B------:R-:W-:Y:S02]  /*3130*/  SEL R24, R24, RZ, P2 ;  /* 0x000000ff18187207 */ /* 0x000fe40001000000 */
[----:B------:R-:W-:Y:S02]  /*3140*/  SEL R25, R25, RZ, P2 ;  /* 0x000000ff19197207 */ /* 0x000fe40001000000 */
[----:B------:R-:W-:-:S02]  /*3150*/  SEL R26, R26, RZ, P2 ;  /* 0x000000ff1a1a7207 */ /* 0x000fc40001000000 */
[----:B------:R-:W-:Y:S02]  /*3160*/  SEL R27, R27, RZ, P2 ;  /* 0x000000ff1b1b7207 */ /* 0x000fe40001000000 */
[----:B------:R-:W-:Y:S02]  /*3170*/  SEL R30, R31, RZ, P2 ;  /* 0x000000ff1f1e7207 */ /* 0x000fe40001000000 */
[----:B------:R-:W-:-:S04]  /*3180*/  FSETP.GT.AND P2, PT, R67, 8.50705917302346158658e+37, PT ;  /* 0x7e8000004300780b */ /* 0x000fc80003f44000 */
[----:B------:R-:W-:-:S09]  /*3190*/  FSEL R48, R58, 1, P2 ;  /* 0x3f8000003a307808 */ /* 0x000fd20001000000 */
[----:B------:R-:W-:Y:S01]  /*31a0*/  @P2 FMUL R67, R67, 0.25 ;  /* 0x3e80000043432820 */ /* 0x000fe20000400000 */
[----:B------:R-:W-:-:S04]  /*31b0*/  FSETP.GT.AND P2, PT, R62, 8.50705917302346158658e+37, PT ;  /* 0x7e8000003e00780b */ /* 0x000fc80003f44000 */
[----:B------:R-:W-:-:S09]  /*31c0*/  FSEL R46, R58, 1, P2 ;  /* 0x3f8000003a2e7808 */ /* 0x000fd20001000000 */
[----:B------:R-:W-:Y:S01]  /*31d0*/  @P2 FMUL R62, R62, 0.25 ;  /* 0x3e8000003e3e2820 */ /* 0x000fe20000400000 */
[----:B------:R-:W-:-:S04]  /*31e0*/  FSETP.GT.AND P2, PT, R51, 8.50705917302346158658e+37, PT ;  /* 0x7e8000003300780b */ /* 0x000fc80003f44000 */
[----:B------:R-:W-:-:S09]  /*31f0*/  FSEL R31, R58, 1, P2 ;  /* 0x3f8000003a1f7808 */ /* 0x000fd20001000000 */
[----:B------:R-:W-:Y:S01]  /*3200*/  @P2 FMUL R51, R51, 0.25 ;  /* 0x3e80000033332820 */ /* 0x000fe20000400000 */
[C---:B------:R-:W-:Y:S02]  /*3210*/  FSETP.GT.AND P2, PT, R50.reuse, 8.50705917302346158658e+37, PT ;  /* 0x7e8000003200780b */ /* 0x040fe40003f44000 */
[----:B------:R-:W-:Y:S02]  /*3220*/  FSETP.GEU.AND P5, PT, R50, 1.175494350822287508e-38, PT ;  /* 0x008000003200780b */ /* 0x000fe40003fae000 */
[----:B------:R-:W-:-:S09]  /*3230*/  FSEL R58, R58, 1, P2 ;  /* 0x3f8000003a3a7808 */ /* 0x000fd20001000000 */
[----:B------:R-:W-:Y:S01]  /*3240*/  @P2 FMUL R50, R50, 0.25 ;  /* 0x3e80000032322820 */ /* 0x000fe20000400000 */
[----:B------:R-:W-:Y:S02]  /*3250*/  P2R R80, PR, RZ, 0x1 ;  /* 0x00000001ff507803 */ /* 0x000fe40000000000 */
[----:B--2---:R-:W-:-:S05]  /*3260*/  SEL R20, R20, RZ, P1 ;  /* 0x000000ff14147207 */ /* 0x004fca0000800000 */
[----:B0-----:R-:W-:-:S04]  /*3270*/  FADD R76, R20, 9.9999997473787516356e-06 ;  /* 0x3727c5ac144c7421 */ /* 0x001fc80000000000 */
        /* <DEDUP_REMOVED lines=8> */
[C---:B-1----:R-:W-:Y:S02]  /*3300*/  FSETP.GT.AND P2, PT, R72.reuse, 8.50705917302346158658e+37, PT ;  /* 0x7e8000004800780b */ /* 0x042fe40003f44000 */
[----:B------:R-:W-:Y:S02]  /*3310*/  FSETP.GEU.AND P3, PT, R72, 1.175494350822287508e-38, PT ;  /* 0x008000004800780b */ /* 0x000fe40003f6e000 */
[----:B---3--:R-:W-:Y:S02]  /*3320*/  SEL R74, R15, RZ, P1 ;  /* 0x000000ff0f4a7207 */ /* 0x008fe40000800000 */
[----:B----4-:R-:W-:Y:S02]  /*3330*/  SEL R15, R19, RZ, P1 ;  /* 0x000000ff130f7207 */ /* 0x010fe40000800000 */
[----:B------:R-:W-:-:S05]  /*3340*/  FSEL R19, R56, 1, P2 ;  /* 0x3f80000038137808 */ /* 0x000fca0001000000 */
[----:B------:R-:W-:Y:S02]  /*3350*/  @P2 FMUL R72, R72, 0.25 ;  /* 0x3e80000048482820 */ /* 0x000fe40000400000 */
[----:B------:R-:W-:Y:S02]  /*3360*/  @!P3 FMUL R19, R19, 16777216 ;  /* 0x4b8000001313b820 */ /* 0x000fe40000400000 */
[----:B------:R-:W-:Y:S01]  /*3370*/  @!P3 FMUL R72, R72, 16777216 ;  /* 0x4b8000004848b820 */ /* 0x000fe20000400000 */
[----:B------:R-:W-:Y:S02]  /*3380*/  ISETP.NE.AND P3, PT, R11, RZ, PT ;  /* 0x000000ff0b00720c */ /* 0x000fe40003f65270 */
[----:B------:R-:W-:Y:S02]  /*3390*/  SEL R11, R12, RZ, P1 ;  /* 0x000000ff0c0b7207 */ /* 0x000fe40000800000 */
[----:B------:R-:W-:Y:S01]  /*33a0*/  SEL R16, R16, RZ, P1 ;  /* 0x000000ff10107207 */ /* 0x000fe20000800000 */
[----:B------:R-:W-:Y:S01]  /*33b0*/  @!P4 FMUL R61, R61, 16777216 ;  /* 0x4b8000003d3dc820 */ /* 0x000fe20000400000 */
[----:B------:R-:W-:Y:S01]  /*33c0*/  @!P4 FMUL R20, R20, 16777216 ;  /* 0x4b8000001414c820 */ /* 0x000fe20000400000 */
[----:B------:R-:W-:-:S02]  /*33d0*/  ISETP.NE.AND P4, PT, R10, RZ, PT ;  /* 0x000000ff0a00720c */ /* 0x000fc40003f85270 */
[----:B------:R-:W-:Y:S01]  /*33e0*/  FADD R16, R16, -R11 ;  /* 0x8000000b10107221 */ /* 0x000fe20000000000 */
[----:B------:R-:W-:Y:S02]  /*33f0*/  SHF.R.S32.HI R11, RZ, 0x1f, R8 ;  /* 0x0000001fff0b7819 */ /* 0x000fe40000011408 */
[----:B------:R-:W-:Y:S02]  /*3400*/  SEL R10, R13, RZ, P1 ;  /* 0x000000ff0d0a7207 */ /* 0x000fe40000800000 */
[----:B------:R-:W-:Y:S02]  /*3410*/  SEL R13, R17, RZ, P1 ;  /* 0x000000ff110d7207 */ /* 0x000fe40000800000 */
[----:B------:R-:W-:-:S03]  /*3420*/  LEA.HI R11, R11, R8, RZ, 0x4 ;  /* 0x000000080b0b7211 */ /* 0x000fc600078f20ff */
[----:B------:R-:W-:Y:S01]  /*3430*/  FADD R13, R13, -R10 ;  /* 0x8000000a0d0d7221 */ /* 0x000fe20000000000 */
[----:B------:R-:W-:-:S04]  /*3440*/  SHF.R.S32.HI R10, RZ, 0x4, R11 ;  /* 0x00000004ff0a7819 */ /* 0x000fc8000001140b */
[C---:B------:R-:W-:Y:S02]  /*3450*/  LEA.HI R12, R11.reuse, R10, RZ, 0x1 ;  /* 0x0000000a0b0c7211 */ /* 0x040fe400078f08ff */
[----:B------:R-:W-:Y:S02]  /*3460*/  LOP3.LUT R11, R11, 0x1ffff0, RZ, 0xc0, !PT ;  /* 0x001ffff00b0b7812 */ /* 0x000fe400078ec0ff */
[----:B------:R-:W-:-:S05]  /*3470*/  LOP3.LUT R17, R12, 0x3ffffe, RZ, 0xc0, !PT ;  /* 0x003ffffe0c117812 */ /* 0x000fca00078ec0ff */
[----:B------:R-:W-:Y:S02]  /*3480*/  IMAD.IADD R12, R10, 0x1, -R17 ;  /* 0x000000010a0c7824 */ /* 0x000fe400078e0a11 */
[----:B------:R-:W-:Y:S01]  /*3490*/  IMAD.IADD R10, R8, 0x1, -R11 ;  /* 0x00000001080a7824 */ /* 0x000fe200078e0a0b */
[----:B------:R-:W-:-:S05]  /*34a0*/  LEA.HI R8, R5, R8, RZ, 0x5 ;  /* 0x0000000805087211 */ /* 0x000fca00078f28ff */
[----:B------:R-:W-:Y:S02]  /*34b0*/  IMAD.SHL.U32 R8, R8, 0x400, RZ ;  /* 0x0000040008087824 */ /* 0x000fe400078e00ff */
[----:B------:R-:W-:-:S03]  /*34c0*/  IMAD R11, R10, 0x800, R9 ;  /* 0x000008000a0b7824 */ /* 0x000fc600078e0209 */
[----:B------:R-:W-:-:S05]  /*34d0*/  LOP3.LUT R8, R8, 0xffff8000, RZ, 0xc0, !PT ;  /* 0xffff800008087812 */ /* 0x000fca00078ec0ff */
[----:B------:R-:W-:Y:S01]  /*34e0*/  IMAD.IADD R11, R8, 0x1, R11 ;  /* 0x00000001080b7824 */ /* 0x000fe200078e020b */
[----:B------:R-:W-:-:S03]  /*34f0*/  LEA.HI R8, R5, R2, RZ, 0x4 ;  /* 0x0000000205087211 */ /* 0x000fc600078f20ff */
[----:B------:R-:W-:Y:S01]  /*3500*/  IMAD R12, R12, 0x400, R11 ;  /* 0x000004000c0c7824 */ /* 0x000fe200078e020b */
[----:B------:R-:W-:-:S04]  /*3510*/  SHF.R.S32.HI R11, RZ, 0x4, R8 ;  /* 0x00000004ff0b7819 */ /* 0x000fc80000011408 */
[----:B------:R-:W-:-:S04]  /*3520*/  LEA.HI R10, R8, R11, RZ, 0x1 ;  /* 0x0000000b080a7211 */ /* 0x000fc800078f08ff */
[----:B------:R-:W-:-:S05]  /*3530*/  LOP3.LUT R10, R10, 0x3ffffe, RZ, 0xc0, !PT ;  /* 0x003ffffe0a0a7812 */ /* 0x000fca00078ec0ff */
[----:B------:R-:W-:Y:S01]  /*3540*/  IMAD.IADD R10, R11, 0x1, -R10 ;  /* 0x000000010b0a7824 */ /* 0x000fe200078e0a0a */
[----:B------:R-:W-:-:S05]  /*3550*/  LOP3.LUT R11, R8, 0x1ffff0, RZ, 0xc0, !PT ;  /* 0x001ffff0080b7812 */ /* 0x000fca00078ec0ff */
[----:B------:R-:W-:Y:S01]  /*3560*/  IMAD.IADD R11, R2, 0x1, -R11 ;  /* 0x00000001020b7824 */ /* 0x000fe200078e0a0b */
[----:B------:R-:W-:Y:S02]  /*3570*/  LEA.HI R2, R5, R2, RZ, 0x5 ;  /* 0x0000000205027211 */ /* 0x000fe400078f28ff */
[----:B------:R-:W-:-:S03]  /*3580*/  SEL R73, R14, RZ, P1 ;  /* 0x000000ff0e497207 */ /* 0x000fc60000800000 */
[----:B------:R-:W-:Y:S01]  /*3590*/  IMAD.SHL.U32 R2, R2, 0x400, RZ ;  /* 0x0000040002027824 */ /* 0x000fe200078e00ff */
[----:B------:R-:W-:Y:S02]  /*35a0*/  SEL R14, R18, RZ, P1 ;  /* 0x000000ff120e7207 */ /* 0x000fe40000800000 */
[----:B------:R-:W-:Y:S02]  /*35b0*/  SEL R22, R22, RZ, P1 ;  /* 0x000000ff16167207 */ /* 0x000fe40000800000 */
[----:B------:R-:W-:Y:S02]  /*35c0*/  SEL R23, R23, RZ, P1 ;  /* 0x000000ff17177207 */ /* 0x000fe40000800000 */
[----:B------:R-:W-:Y:S01]  /*35d0*/  LOP3.LUT R2, R2, 0xffff8000, RZ, 0xc0, !PT ;  /* 0xffff800002027812 */ /* 0x000fe200078ec0ff */
[----:B------:R-:W-:Y:S01]  /*35e0*/  FADD R14, R14, -R73 ;  /* 0x800000490e0e7221 */ /* 0x000fe20000000000 */
[----:B------:R-:W-:Y:S01]  /*35f0*/  FADD R73, R22, 9.9999997473787516356e-06 ;  /* 0x3727c5ac16497421 */ /* 0x000fe20000000000 */
[----:B------:R-:W-:Y:S01]  /*3600*/  FADD R23, R23, 9.9999997473787516356e-06 ;  /* 0x3727c5ac17177421 */ /* 0x000fe20000000000 */
[----:B------:R-:W-:Y:S01]  /*3610*/  LEA.HI R8, R5, R0, RZ, 0x4 ;  /* 0x0000000005087211 */ /* 0x000fe200078f20ff */
[----:B------:R-:W-:Y:S01]  /*3620*/  IMAD R11, R11, 0x800, R2 ;  /* 0x000008000b0b7824 */ /* 0x000fe200078e0202 */
[----:B------:R-:W0:Y:S03]  /*3630*/  MUFU.SQRT R22, R73 ;  /* 0x0000004900167308 */ /* 0x000e260000002000 */
[----:B------:R-:W-:Y:S01]  /*3640*/  IMAD R2, R10, 0x400, R11 ;  /* 0x000004000a027824 */ /* 0x000fe200078e020b */
[----:B------:R-:W-:-:S04]  /*3650*/  SHF.R.S32.HI R11, RZ, 0x4, R8 ;  /* 0x00000004ff0b7819 */ /* 0x000fc80000011408 */
[----:B------:R-:W1:Y:S01]  /*3660*/  MUFU.SQRT R21, R23 ;  /* 0x0000001700157308 */ /* 0x000e620000002000 */
[----:B------:R-:W-:-:S04]  /*3670*/  LEA.HI R10, R8, R11, RZ, 0x1 ;  /* 0x0000000b080a7211 */ /* 0x000fc800078f08ff */
[----:B------:R-:W-:Y:S02]  /*3680*/  LOP3.LUT R10, R10, 0x3ffffe, RZ, 0xc0, !PT ;  /* 0x003ffffe0a0a7812 */ /* 0x000fe400078ec0ff */
[----:B0-----:R-:W-:-:S03]  /*3690*/  FSETP.GT.AND P6, PT, R22, 8.50705917302346158658e+37, PT ;  /* 0x7e8000001600780b */ /* 0x001fc60003fc4000 */
[----:B------:R-:W-:Y:S01]  /*36a0*/  IMAD.IADD R10, R11, 0x1, -R10 ;  /* 0x000000010b0a7824 */ /* 0x000fe200078e0a0a */
[----:B------:R-:W-:Y:S02]  /*36b0*/  LOP3.LUT R11, R8, 0x1ffff0, RZ, 0xc0, !PT ;  /* 0x001ffff0080b7812 */ /* 0x000fe400078ec0ff */
[----:B-1----:R-:W-:-:S03]  /*36c0*/  FSETP.GT.AND P0, PT, R21, 8.50705917302346158658e+37, PT ;  /* 0x7e8000001500780b */ /* 0x002fc60003f04000 */
[----:B------:R-:W-:Y:S01]  /*36d0*/  IMAD.IADD R11, R0, 0x1, -R11 ;  /* 0x00000001000b7824 */ /* 0x000fe200078e0a0b */
[----:B------:R-:W-:Y:S02]  /*36e0*/  LEA.HI R0, R5, R0, RZ, 0x5 ;  /* 0x0000000005007211 */ /* 0x000fe400078f28ff */
[C---:B------:R-:W-:Y:S01]  /*36f0*/  FSETP.GEU.AND P2, PT, R22.reuse, 1.175494350822287508e-38, PT ;  /* 0x008000001600780b */ /* 0x040fe20003f4e000 */
[----:B------:R-:W-:Y:S01]  /*3700*/  @P6 FMUL R22, R22, 0.25 ;  /* 0x3e80000016166820 */ /* 0x000fe20000400000 */
[----:B------:R-:W-:Y:S01]  /*3710*/  FSEL R18, R56, 1, P6 ;  /* 0x3f80000038127808 */ /* 0x000fe20003000000 */
[----:B------:R-:W-:Y:S01]  /*3720*/  IMAD.SHL.U32 R0, R0, 0x400, RZ ;  /* 0x0000040000007824 */ /* 0x000fe200078e00ff */
[C---:B------:R-:W-:Y:S02]  /*3730*/  FSETP.GEU.AND P6, PT, R21.reuse, 1.175494350822287508e-38, PT ;  /* 0x008000001500780b */ /* 0x040fe40003fce000 */
[----:B------:R-:W-:Y:S01]  /*3740*/  FSEL R56, R56, 1, P0 ;  /* 0x3f80000038387808 */ /* 0x000fe20000000000 */
[----:B------:R-:W-:Y:S01]  /*3750*/  @P0 FMUL R21, R21, 0.25 ;  /* 0x3e80000015150820 */ /* 0x000fe20000400000 */
[----:B------:R-:W-:-:S02]  /*3760*/  ISETP.NE.AND P0, PT, R80, RZ, PT ;  /* 0x000000ff5000720c */ /* 0x000fc40003f05270 */
[----:B------:R-:W-:-:S05]  /*3770*/  LOP3.LUT R0, R0, 0xffff8000, RZ, 0xc0, !PT ;  /* 0xffff800000007812 */ /* 0x000fca00078ec0ff */
[----:B------:R-:W-:Y:S01]  /*3780*/  IMAD R11, R11, 0x800, R0 ;  /* 0x000008000b0b7824 */ /* 0x000fe200078e0200 */
[----:B------:R-:W-:-:S03]  /*3790*/  LEA.HI R0, R5, R4, RZ, 0x4 ;  /* 0x0000000405007211 */ /* 0x000fc600078f20ff */
[----:B------:R-:W-:Y:S01]  /*37a0*/  IMAD R10, R10, 0x400, R11 ;  /* 0x000004000a0a7824 */ /* 0x000fe200078e020b */
[----:B------:R-:W-:Y:S01]  /*37b0*/  SHF.R.S32.HI R11, RZ, 0x4, R0 ;  /* 0x00000004ff0b7819 */ /* 0x000fe20000011400 */
[----:B------:R-:W-:Y:S01]  /*37c0*/  @!P0 FMUL R67, R67, 16777216 ;  /* 0x4b80000043438820 */ /* 0x000fe20000400000 */
[----:B------:R-:W-:Y:S01]  /*37d0*/  @!P0 FMUL R48, R48, 16777216 ;  /* 0x4b80000030308820 */ /* 0x000fe20000400000 */
[----:B------:R-:W-:Y:S02]  /*37e0*/  ISETP.NE.AND P0, PT, R79, RZ, PT ;  /* 0x000000ff4f00720c */ /* 0x000fe40003f05270 */
[----:B------:R-:W-:Y:S02]  /*37f0*/  LEA.HI R8, R0, R11, RZ, 0x1 ;  /* 0x0000000b00087211 */ /* 0x000fe400078f08ff */
[----:B------:R-:W-:Y:S02]  /*3800*/  LEA.HI R5, R5, R4, RZ, 0x5 ;  /* 0x0000000405057211 */ /* 0x000fe400078f28ff */
[----:B------:R-:W-:-:S03]  /*3810*/  LOP3.LUT R8, R8, 0x3ffffe, RZ, 0xc0, !PT ;  /* 0x003ffffe08087812 */ /* 0x000fc600078ec0ff */
[----:B------:R-:W-:Y:S02]  /*3820*/  IMAD.SHL.U32 R5, R5, 0x400, RZ ;  /* 0x0000040005057824 */ /* 0x000fe400078e00ff */
[----:B------:R-:W-:Y:S01]  /*3830*/  IMAD.IADD R8, R11, 0x1, -R8 ;  /* 0x000000010b087824 */ /* 0x000fe200078e0a08 */
[----:B------:R-:W-:Y:S01]  /*3840*/  LOP3.LUT R11, R0, 0x1ffff0, RZ, 0xc0, !PT ;  /* 0x001ffff0000b7812 */ /* 0x000fe200078ec0ff */
[----:B------:R-:W-:Y:S01]  /*3850*/  @!P0 FMUL R62, R62, 16777216 ;  /* 0x4b8000003e3e8820 */ /* 0x000fe20000400000 */
[----:B------:R-:W-:Y:S01]  /*3860*/  @!P0 FMUL R46, R46, 16777216 ;  /* 0x4b8000002e2e8820 */ /* 0x000fe20000400000 */
[----:B------:R-:W-:Y:S02]  /*3870*/  ISETP.NE.AND P0, PT, R78, RZ, PT ;  /* 0x000000ff4e00720c */ /* 0x000fe40003f05270 */
[----:B------:R-:W-:Y:S01]  /*3880*/  LOP3.LUT R0, R5, 0xffff8000, RZ, 0xc0, !PT ;  /* 0xffff800005007812 */ /* 0x000fe200078ec0ff */
[----:B------:R-:W-:Y:S02]  /*3890*/  IMAD.IADD R11, R4, 0x1, -R11 ;  /* 0x00000001040b7824 */ /* 0x000fe400078e0a0b */
[----:B------:R-:W-:-:S02]  /*38a0*/  FADD R47, R36, -R47 ;  /* 0x8000002f242f7221 */ /* 0x000fc40000000000 */
[----:B------:R-:W-:Y:S02]  /*38b0*/  IMAD R11, R11, 0x800, R0 ;  /* 0x000008000b0b7824 */ /* 0x000fe400078e0200 */
[----:B------:R-:W-:Y:S02]  /*38c0*/  IMAD R36, R54, 0x8000, R6 ;  /* 0x0000800036247824 */ /* 0x000fe400078e0206 */
[----:B------:R-:W-:Y:S02]  /*38d0*/  IMAD R8, R8, 0x400, R11 ;  /* 0x0000040008087824 */ /* 0x000fe400078e020b */
[----:B------:R-:W-:Y:S01]  /*38e0*/  @!P0 FMUL R51, R51, 16777216 ;  /* 0x4b80000033338820 */ /* 0x000fe20000400000 */
[----:B------:R-:W-:Y:S01]  /*38f0*/  @!P0 FMUL R31, R31, 16777216 ;  /* 0x4b8000001f1f8820 */ /* 0x000fe20000400000 */
[----:B------:R-:W-:Y:S01]  /*3900*/  ISETP.NE.AND P0, PT, R35, RZ, PT ;  /* 0x000000ff2300720c */ /* 0x000fe20003f05270 */
[C---:B------:R-:W-:Y:S01]  /*3910*/  IMAD.IADD R2, R9.reuse, 0x1, R2 ;  /* 0x0000000109027824 */ /* 0x040fe200078e0202 */
[----:B------:R-:W-:Y:S01]  /*3920*/  CS2R R4, SRZ ;  /* 0x0000000000047805 */ /* 0x000fe2000001ff00 */
[C---:B------:R-:W-:Y:S01]  /*3930*/  IMAD.IADD R0, R9.reuse, 0x1, R10 ;  /* 0x0000000109007824 */ /* 0x040fe200078e020a */
[----:B------:R-:W-:Y:S01]  /*3940*/  CS2R R10, SRZ ;  /* 0x00000000000a7805 */ /* 0x000fe2000001ff00 */
[----:B------:R-:W-:Y:S01]  /*3950*/  IMAD.IADD R35, R9, 0x1, R8 ;  /* 0x0000000109237824 */ /* 0x000fe200078e0208 */
[----:B------:R-:W-:Y:S01]  /*3960*/  CS2R R8, SRZ ;  /* 0x0000000000087805 */ /* 0x000fe2000001ff00 */
[----:B------:R-:W-:Y:S01]  /*3970*/  IMAD R36, R7, 0x20, R36 ;  /* 0x0000002007247824 */ /* 0x000fe200078e0224 */
[----:B------:R-:W-:Y:S01]  /*3980*/  CS2R R6, SRZ ;  /* 0x0000000000067805 */ /* 0x000fe2000001ff00 */
[----:B------:R-:W-:-:S04]  /*3990*/  IMAD.WIDE R70, R39, 0x4, R70 ;  /* 0x0000000427467825 */ /* 0x000fc800078e0246 */
[----:B------:R-:W-:Y:S01]  /*39a0*/  IMAD.WIDE R68, R39, 0x4, R68 ;  /* 0x0000000427447825 */ /* 0x000fe200078e0244 */
[----:B------:R-:W2:Y:S04]  /*39b0*/  @P1 LDG.E.EL.128 R4, desc[UR6][R70.64+-0x40] ;  /* 0xffffc00646041981 */ /* 0x000ea8000c2e1d00 */
[----:B------:R-:W3:Y:S01]  /*39c0*/  @P1 LDG.E.EL.128 R8, desc[UR6][R68.64+-0x40] ;  /* 0xffffc00644081981 */ /* 0x000ee2000c2e1d00 */
[----:B------:R-:W0:Y:S01]  /*39d0*/  MUFU.RCP R67, R67 ;  /* 0x0000004300437308 */ /* 0x000e220000001000 */
[----:B------:R-:W-:-:S07]  /*39e0*/  FADD R41, R41, -R42 ;  /* 0x8000002a29297221 */ /* 0x000fce0000000000 */
[----:B------:R-:W1:Y:S08]  /*39f0*/  MUFU.RCP R42, R51 ;  /* 0x00000033002a7308 */ /* 0x000e700000001000 */
[----:B------:R-:W4:Y:S08]  /*3a00*/  MUFU.RCP R61, R61 ;  /* 0x0000003d003d7308 */ /* 0x000f300000001000 */
[----:B------:R-:W5:Y:S01]  /*3a10*/  MUFU.RCP R72, R72 ;  /* 0x0000004800487308 */ /* 0x000f620000001000 */
[----:B0-----:R-:W-:-:S07]  /*3a20*/  FMUL R48, R67, R48 ;  /* 0x0000003043307220 */ /* 0x001fce0000400000 */
[----:B------:R-:W0:Y:S01]  /*3a30*/  MUFU.RCP R17, R62 ;  /* 0x0000003e00117308 */ /* 0x000e220000001000 */
[----:B------:R-:W-:Y:S01]  /*3a40*/  @!P2 FMUL R22, R22, 16777216 ;  /* 0x4b8000001616a820 */ /* 0x000fe20000400000 */
[----:B------:R-:W-:Y:S01]  /*3a50*/  FADD R40, R40, -R43 ;  /* 0x8000002b28287221 */ /* 0x000fe20000000000 */
[----:B-1----:R-:W-:Y:S01]  /*3a60*/  FMUL R31, R42, R31 ;  /* 0x0000001f2a1f7220 */ /* 0x002fe20000400000 */
[----:B------:R-:W-:Y:S01]  /*3a70*/  FMUL R47, R48, R47 ;  /* 0x0000002f302f7220 */ /* 0x000fe20000400000 */
[----:B----4-:R-:W-:Y:S01]  /*3a80*/  FMUL R23, R61, R20 ;  /* 0x000000143d177220 */ /* 0x010fe20000400000 */
[----:B-----5:R-:W-:Y:S01]  /*3a90*/  FMUL R42, R72, R19 ;  /* 0x00000013482a7220 */ /* 0x020fe20000400000 */
[----:B------:R-:W-:Y:S01]  /*3aa0*/  FMUL R40, R31, R40 ;  /* 0x000000281f287220 */ /* 0x000fe20000400000 */
[----:B------:R-:W1:Y:S01]  /*3ab0*/  MUFU.RCP R19, R22 ;  /* 0x0000001600137308 */ /* 0x000e620000001000 */
[----:B------:R-:W-:Y:S01]  /*3ac0*/  FFMA R24, R24, R47, R49 ;  /* 0x0000002f18187223 */ /* 0x000fe20000000031 */
[----:B------:R-:W-:Y:S01]  /*3ad0*/  FMUL R23, R16, R23 ;  /* 0x0000001710177220 */ /* 0x000fe20000400000 */
[----:B------:R-:W-:Y:S01]  /*3ae0*/  FADD R38, R38, -R45 ;  /* 0x8000002d26267221 */ /* 0x000fe20000000000 */
[----:B------:R-:W-:Y:S01]  /*3af0*/  @!P6 FMUL R21, R21, 16777216 ;  /* 0x4b8000001515e820 */ /* 0x000fe20000400000 */
[----:B0-----:R-:W-:Y:S01]  /*3b00*/  FMUL R17, R17, R46 ;  /* 0x0000002e11117220 */ /* 0x001fe20000400000 */
[----:B------:R-:W-:Y:S01]  /*3b10*/  LOP3.LUT R3, R3, 0x3fc0, RZ, 0xc0, !PT ;  /* 0x00003fc003037812 */ /* 0x000fe200078ec0ff */
[----:B------:R-:W-:-:S02]  /*3b20*/  @!P5 FMUL R50, R50, 16777216 ;  /* 0x4b8000003232d820 */ /* 0x000fc40000400000 */
[----:B------:R-:W-:Y:S01]  /*3b30*/  FMUL R38, R17, R38 ;  /* 0x0000002611267220 */ /* 0x000fe20000400000 */
[----:B------:R-:W-:Y:S01]  /*3b40*/  IADD3 R20, R3, UR4, R3 ;  /* 0x0000000403147c10 */ /* 0x000fe2000fffe003 */
[----:B------:R-:W0:Y:S01]  /*3b50*/  MUFU.RCP R21, R21 ;  /* 0x0000001500157308 */ /* 0x000e220000001000 */
[----:B------:R-:W-:Y:S01]  /*3b60*/  @!P2 FMUL R18, R18, 16777216 ;  /* 0x4b8000001212a820 */ /* 0x000fe20000400000 */
[----:B------:R-:W-:-:S06]  /*3b70*/  FFMA R25, R25, R38, R28 ;  /* 0x0000002619197223 */ /* 0x000fcc000000001c */
[----:B------:R-:W4:Y:S01]  /*3b80*/  MUFU.RCP R17, R50 ;  /* 0x0000003200117308 */ /* 0x000f220000001000 */
[----:B-1----:R-:W-:Y:S01]  /*3b90*/  FMUL R19, R19, R18 ;  /* 0x0000001213137220 */ /* 0x002fe20000400000 */
[----:B------:R-:W-:Y:S01]  /*3ba0*/  @!P6 FMUL R56, R56, 16777216 ;  /* 0x4b8000003838e820 */ /* 0x000fe20000400000 */
[----:B------:R-:W-:Y:S01]  /*3bb0*/  FFMA R26, R26, R40, R29 ;  /* 0x000000281a1a7223 */ /* 0x000fe2000000001d */
[----:B------:R-:W-:Y:S01]  /*3bc0*/  @!P5 FMUL R58, R58, 16777216 ;  /* 0x4b8000003a3ad820 */ /* 0x000fe20000400000 */
[----:B------:R-:W-:Y:S01]  /*3bd0*/  FADD R15, R15, -R74 ;  /* 0x8000004a0f0f7221 */ /* 0x000fe20000000000 */
[----:B0-----:R-:W-:Y:S01]  /*3be0*/  FMUL R56, R21, R56 ;  /* 0x0000003815387220 */ /* 0x001fe20000400000 */
[----:B------:R-:W0:Y:S01]  /*3bf0*/  S2UR UR4, SR_CgaCtaId ;  /* 0x00000000000479c3 */ /* 0x000e220000008800 */
[----:B----4-:R-:W-:-:S04]  /*3c00*/  FMUL R58, R17, R58 ;  /* 0x0000003a113a7220 */ /* 0x010fc80000400000 */
[----:B------:R-:W-:-:S04]  /*3c10*/  FMUL R41, R58, R41 ;  /* 0x000000293a297220 */ /* 0x000fc80000400000 */
[----:B------:R-:W-:Y:S01]  /*3c20*/  FFMA R27, R27, R41, R30 ;  /* 0x000000291b1b7223 */ /* 0x000fe2000000001e */
[----:B------:R-:W-:Y:S02]  /*3c30*/  UMOV UR5, 0x400 ;  /* 0x0000040000057882 */ /* 0x000fe40000000000 */
[----:B0-----:R-:W-:Y:S01]  /*3c40*/  UPRMT UR4, UR4, 0x654, UR5 ;  /* 0x0000065404047896 */ /* 0x001fe20008000005 */
[----:B------:R-:W-:Y:S02]  /*3c50*/  ISETP.NE.AND P2, PT, R52, RZ, PT ;  /* 0x000000ff3400720c */ /* 0x000fe40003f45270 */
[----:B------:R-:W-:Y:S02]  /*3c60*/  ISETP.NE.AND P6, PT, R53, RZ, PT ;  /* 0x000000ff3500720c */ /* 0x000fe40003fc5270 */
[----:B------:R-:W-:Y:S02]  /*3c70*/  ISETP.NE.AND P5, PT, R55, RZ, PT ;  /* 0x000000ff3700720c */ /* 0x000fe40003fa5270 */
[----:B--2---:R-:W-:-:S02]  /*3c80*/  SEL R31, R4, RZ, P1 ;  /* 0x000000ff041f7207 */ /* 0x004fc40000800000 */
[----:B---3--:R-:W-:Y:S02]  /*3c90*/  SEL R8, R8, RZ, P1 ;  /* 0x000000ff08087207 */ /* 0x008fe40000800000 */
[----:B------:R-:W-:Y:S02]  /*3ca0*/  SEL R16, R5, RZ, P1 ;  /* 0x000000ff05107207 */ /* 0x000fe40000800000 */
[----:B------:R-:W-:Y:S01]  /*3cb0*/  SEL R39, R6, RZ, P1 ;  /* 0x000000ff06277207 */ /* 0x000fe20000800000 */
[----:B------:R-:W-:Y:S01]  /*3cc0*/  FFMA R23, R31, R23, R8 ;  /* 0x000000171f177223 */ /* 0x000fe20000000008 */
[----:B------:R-:W-:Y:S02]  /*3cd0*/  SEL R46, R7, RZ, P1 ;  /* 0x000000ff072e7207 */ /* 0x000fe40000800000 */
[----:B------:R-:W-:Y:S02]  /*3ce0*/  SEL R9, R9, RZ, P1 ;  /* 0x000000ff09097207 */ /* 0x000fe40000800000 */
[----:B------:R-:W-:-:S02]  /*3cf0*/  SEL R10, R10, RZ, P1 ;  /* 0x000000ff0a0a7207 */ /* 0x000fc40000800000 */
[----:B------:R-:W-:Y:S01]  /*3d00*/  SEL R11, R11, RZ, P1 ;  /* 0x000000ff0b0b7207 */ /* 0x000fe20000800000 */
[----:B------:R-:W-:Y:S01]  /*3d10*/  FMUL R8, R13, R42 ;  /* 0x0000002a0d087220 */ /* 0x000fe20000400000 */
[C---:B------:R-:W-:Y:S01]  /*3d20*/  FSETP.GEU.AND P1, PT, R24.reuse, RZ, PT ;  /* 0x000000ff1800720b */ /* 0x040fe20003f2e000 */
[----:B------:R-:W0:Y:S03]  /*3d30*/  S2R R13, SR_TID.X ;  /* 0x00000000000d7919 */ /* 0x000e260000002100 */
[----:B------:R-:W-:Y:S01]  /*3d40*/  FSEL R3, R24, RZ, P1 ;  /* 0x000000ff18037208 */ /* 0x000fe20000800000 */
[----:B------:R-:W1:Y:S01]  /*3d50*/  LDS.128 R4, [R20] ;  /* 0x0000000014047984 */ /* 0x000e620000000c00 */
[----:B------:R-:W-:Y:S01]  /*3d60*/  FSETP.GEU.AND P1, PT, R23, RZ, PT ;  /* 0x000000ff1700720b */ /* 0x000fe20003f2e000 */
[----:B------:R-:W-:-:S03]  /*3d70*/  FFMA R8, R16, R8, R9 ;  /* 0x0000000810087223 */ /* 0x000fc60000000009 */
[----:B------:R-:W-:Y:S02]  /*3d80*/  @P0 FSEL R3, R23, RZ, P1 ;  /* 0x000000ff17030208 */ /* 0x000fe40000800000 */
[----:B------:R-:W-:Y:S01]  /*3d90*/  FSETP.GEU.AND P1, PT, R25, RZ, PT ;  /* 0x000000ff1900720b */ /* 0x000fe20003f2e000 */
[----:B------:R-:W-:-:S03]  /*3da0*/  FMUL R9, R14, R19 ;  /* 0x000000130e097220 */ /* 0x000fc60000400000 */
[----:B------:R-:W-:Y:S02]  /*3db0*/  FSEL R14, R25, RZ, P1 ;  /* 0x000000ff190e7208 */ /* 0x000fe40000800000 */
        /* <DEDUP_REMOVED lines=9> */
[----:B------:R-:W2:Y:S01]  /*3e50*/  LDS.128 R8, [R20+0x10] ;  /* 0x0000100014087984 */ /* 0x000ea20000000c00 */
[----:B------:R-:W-:Y:S01]  /*3e60*/  FSETP.GEU.AND P1, PT, R27, RZ, PT ;  /* 0x000000ff1b00720b */ /* 0x000fe20003f2e000 */
[----:B0-----:R-:W-:-:S03]  /*3e70*/  IMAD.SHL.U32 R28, R13, 0x4, RZ ;  /* 0x000000040d1c7824 */ /* 0x001fc600078e00ff */
[----:B------:R-:W-:Y:S02]  /*3e80*/  FSEL R24, R27, RZ, P1 ;  /* 0x000000ff1b187208 */ /* 0x000fe40000800000 */
[----:B------:R-:W-:Y:S02]  /*3e90*/  FSETP.GEU.AND P1, PT, R16, RZ, PT ;  /* 0x000000ff1000720b */ /* 0x000fe40003f2e000 */
[----:B------:R-:W-:Y:S02]  /*3ea0*/  LOP3.LUT R25, R28, 0x3fc, RZ, 0xc0, !PT ;  /* 0x000003fc1c197812 */ /* 0x000fe400078ec0ff */
[----:B------:R-:W-:Y:S02]  /*3eb0*/  @P0 FSEL R24, R16, RZ, P1 ;  /* 0x000000ff10180208 */ /* 0x000fe40000800000 */
[----:B------:R-:W0:Y:S01]  /*3ec0*/  LDS.128 R16, [R20+0x20] ;  /* 0x0000200014107984 */ /* 0x000e220000000c00 */
[----:B------:R-:W-:Y:S02]  /*3ed0*/  SHF.R.U32.HI R21, RZ, 0x8, R28 ;  /* 0x00000008ff157819 */ /* 0x000fe4000001161c */
[----:B------:R-:W-:-:S02]  /*3ee0*/  LOP3.LUT R22, R25, 0x400, RZ, 0xfc, !PT ;  /* 0x0000040019167812 */ /* 0x000fc400078efcff */
[----:B------:R-:W-:Y:S02]  /*3ef0*/  LOP3.LUT R23, R25, 0x800, RZ, 0xfc, !PT ;  /* 0x0000080019177812 */ /* 0x000fe400078efcff */
[----:B------:R-:W-:Y:S02]  /*3f00*/  SGXT.U32 R21, R21, 0x2 ;  /* 0x000000021515781a */ /* 0x000fe40000000000 */
[----:B------:R-:W-:Y:S02]  /*3f10*/  LOP3.LUT R26, R25, 0xc00, RZ, 0xfc, !PT ;  /* 0x00000c00191a7812 */ /* 0x000fe400078efcff */
[----:B------:R-:W-:Y:S02]  /*3f20*/  SHF.R.U32.HI R22, RZ, 0x6, R22 ;  /* 0x00000006ff167819 */ /* 0x000fe40000011616 */
[----:B------:R-:W-:Y:S02]  /*3f30*/  SHF.R.U32.HI R23, RZ, 0x6, R23 ;  /* 0x00000006ff177819 */ /* 0x000fe40000011617 */
[C---:B-1----:R-:W-:Y:S01]  /*3f40*/  FSETP.GEU.AND P0, PT, R7.reuse, -R64, PT ;  /* 0x800000400700720b */ /* 0x042fe20003f0e000 */
[----:B------:R-:W-:Y:S01]  /*3f50*/  FADD R64, R7, R64 ;  /* 0x0000004007407221 */ /* 0x000fe20000000000 */
[----:B------:R-:W-:-:S02]  /*3f60*/  LOP3.LUT R7, R21, 0x3fc, R28, 0xf8, !PT ;  /* 0x000003fc15077812 */ /* 0x000fc400078ef81c */
[----:B------:R-:W-:Y:S02]  /*3f70*/  SHF.R.U32.HI R29, RZ, 0x6, R26 ;  /* 0x00000006ff1d7819 */ /* 0x000fe4000001161a */
[----:B------:R-:W-:Y:S02]  /*3f80*/  LEA R28, R21, UR4, 0x2 ;  /* 0x00000004151c7c11 */ /* 0x000fe4000f8e10ff */
[----:B------:R-:W-:Y:S02]  /*3f90*/  LOP3.LUT R26, R22, 0x1c, RZ, 0xc0, !PT ;  /* 0x0000001c161a7812 */ /* 0x000fe400078ec0ff */
[----:B------:R-:W-:Y:S02]  /*3fa0*/  LOP3.LUT R27, R23, 0x2c, RZ, 0xc0, !PT ;  /* 0x0000002c171b7812 */ /* 0x000fe400078ec0ff */
[----:B------:R-:W1:Y:S01]  /*3fb0*/  LDS.128 R20, [R20+0x30] ;  /* 0x0000300014147984 */ /* 0x000e620000000c00 */
[----:B------:R-:W-:Y:S01]  /*3fc0*/  LOP3.LUT R29, R29, 0x3c, RZ, 0xc0, !PT ;  /* 0x0000003c1d1d7812 */ /* 0x000fe200078ec0ff */
[----:B------:R-:W-:Y:S01]  /*3fd0*/  BAR.SYNC.DEFER_BLOCKING 0x0 ;  /* 0x0000000000007b1d */ /* 0x000fe20000010000 */
[C---:B------:R-:W-:Y:S01]  /*3fe0*/  FSETP.GEU.AND P1, PT, R6.reuse, -R59, PT ;  /* 0x8000003b0600720b */ /* 0x040fe20003f2e000 */
[----:B------:R-:W-:Y:S01]  /*3ff0*/  FADD R6, R6, R59 ;  /* 0x0000003b06067221 */ /* 0x000fe20000000000 */
[----:B------:R-:W-:-:S02]  /*4000*/  FSEL R64, R64, RZ, P0 ;  /* 0x000000ff40407208 */ /* 0x000fc40000000000 */
[C---:B------:R-:W-:Y:S01]  /*4010*/  FSETP.GEU.AND P0, PT, R5.reuse, -R60, PT ;  /* 0x8000003c0500720b */ /* 0x040fe20003f0e000 */
[----:B------:R-:W-:Y:S01]  /*4020*/  FADD R5, R5, R60 ;  /* 0x0000003c05057221 */ /* 0x000fe20000000000 */
[----:B------:R-:W-:Y:S01]  /*4030*/  VIADD R26, R26, UR4 ;  /* 0x000000041a1a7c36 */ /* 0x000fe20008000000 */
[----:B------:R-:W-:Y:S01]  /*4040*/  FSEL R6, R6, RZ, P1 ;  /* 0x000000ff06067208 */ /* 0x000fe20000800000 */
[----:B------:R-:W-:Y:S02]  /*4050*/  VIADD R38, R29, UR4 ;  /* 0x000000041d267c36 */ /* 0x000fe40008000000 */
[C---:B------:R-:W-:Y:S01]  /*4060*/  FADD R29, R4.reuse, R57 ;  /* 0x00000039041d7221 */ /* 0x040fe20000000000 */
[----:B------:R-:W-:Y:S01]  /*4070*/  VIADD R30, R27, UR4 ;  /* 0x000000041b1e7c36 */ /* 0x000fe20008000000 */
[----:B------:R-:W-:Y:S01]  /*4080*/  FSETP.GEU.AND P1, PT, R4, -R57, PT ;  /* 0x800000390400720b */ /* 0x000fe20003f2e000 */
[----:B------:R-:W-:Y:S02]  /*4090*/  IMAD R27, R25, 0x4, R26 ;  /* 0x00000004191b7824 */ /* 0x000fe400078e021a */
[----:B--2---:R-:W-:Y:S01]  /*40a0*/  FADD R31, R11, R44 ;  /* 0x0000002c0b1f7221 */ /* 0x004fe20000000000 */
[----:B------:R-:W-:Y:S01]  /*40b0*/  FSEL R4, R5, RZ, P0 ;  /* 0x000000ff05047208 */ /* 0x000fe20000000000 */
[----:B------:R-:W-:Y:S01]  /*40c0*/  IMAD R26, R25, 0x4, R30 ;  /* 0x00000004191a7824 */ /* 0x000fe200078e021e */
[----:B------:R-:W-:Y:S01]  /*40d0*/  FSETP.GEU.AND P0, PT, R11, -R44, PT ;  /* 0x8000002c0b00720b */ /* 0x000fe20003f0e000 */
[----:B------:R-:W-:Y:S01]  /*40e0*/  IMAD R28, R25, 0x4, R28 ;  /* 0x00000004191c7824 */ /* 0x000fe200078e021c */
[----:B------:R-:W-:Y:S01]  /*40f0*/  FSEL R30, R29, RZ, P1 ;  /* 0x000000ff1d1e7208 */ /* 0x000fe20000800000 */
[----:B------:R-:W-:Y:S01]  /*4100*/  IMAD R25, R25, 0x4, R38 ;  /* 0x0000000419197824 */ /* 0x000fe200078e0226 */
[C---:B------:R-:W-:Y:S01]  /*4110*/  FSETP.GEU.AND P1, PT, R10.reuse, -R65, PT ;  /* 0x800000410a00720b */ /* 0x040fe20003f2e000 */
[----:B------:R-:W-:Y:S01]  /*4120*/  FADD R10, R10, R65 ;  /* 0x000000410a0a7221 */ /* 0x000fe20000000000 */
[----:B------:R-:W-:-:S02]  /*4130*/  FSEL R38, R31, RZ, P0 ;  /* 0x000000ff1f267208 */ /* 0x000fc40000000000 */
[C---:B------:R-:W-:Y:S01]  /*4140*/  FSETP.GEU.AND P0, PT, R9.reuse, -R66, PT ;  /* 0x800000420900720b */ /* 0x040fe20003f0e000 */
[----:B------:R-:W-:Y:S01]  /*4150*/  FADD R9, R9, R66 ;  /* 0x0000004209097221 */ /* 0x000fe20000000000 */
[----:B------:R-:W-:Y:S01]  /*4160*/  FADD R5, R8, R63 ;  /* 0x0000003f08057221 */ /* 0x000fe20000000000 */
[----:B------:R-:W-:Y:S02]  /*4170*/  FSEL R10, R10, RZ, P1 ;  /* 0x000000ff0a0a7208 */ /* 0x000fe40000800000 */
[----:B------:R-:W-:Y:S01]  /*4180*/  FSETP.GEU.AND P1, PT, R8, -R63, PT ;  /* 0x8000003f0800720b */ /* 0x000fe20003f2e000 */
[----:B0-----:R-:W-:Y:S01]  /*4190*/  FADD R11, R19, R34 ;  /* 0x00000022130b7221 */ /* 0x001fe20000000000 */
[----:B------:R-:W-:Y:S02]  /*41a0*/  FSEL R8, R9, RZ, P0 ;  /* 0x000000ff09087208 */ /* 0x000fe40000000000 */
[----:B------:R-:W-:Y:S02]  /*41b0*/  FSETP.GEU.AND P0, PT, R19, -R34, PT ;  /* 0x800000221300720b */ /* 0x000fe40003f0e000 */
[----:B------:R-:W-:-:S02]  /*41c0*/  FSEL R34, R5, RZ, P1 ;  /* 0x000000ff05227208 */ /* 0x000fc40000800000 */
[C---:B------:R-:W-:Y:S01]  /*41d0*/  FSETP.GEU.AND P1, PT, R18.reuse, -R37, PT ;  /* 0x800000251200720b */ /* 0x040fe20003f2e000 */
[----:B------:R-:W-:Y:S01]  /*41e0*/  FADD R18, R18, R37 ;  /* 0x0000002512127221 */ /* 0x000fe20000000000 */
[----:B------:R-:W-:Y:S02]  /*41f0*/  FSEL R40, R11, RZ, P0 ;  /* 0x000000ff0b287208 */ /* 0x000fe40000000000 */
[C---:B------:R-:W-:Y:S01]  /*4200*/  FSETP.GEU.AND P0, PT, R17.reuse, -R32, PT ;  /* 0x800000201100720b */ /* 0x040fe20003f0e000 */
[----:B------:R-:W-:Y:S01]  /*4210*/  FADD R17, R17, R32 ;  /* 0x0000002011117221 */ /* 0x000fe20000000000 */
[----:B------:R-:W-:Y:S01]  /*4220*/  FADD R5, R16, R33 ;  /* 0x0000002110057221 */ /* 0x000fe20000000000 */
[----:B------:R-:W-:Y:S02]  /*4230*/  FSEL R32, R18, RZ, P1 ;  /* 0x000000ff12207208 */ /* 0x000fe40000800000 */
[----:B------:R-:W-:Y:S01]  /*4240*/  FSETP.GEU.AND P1, PT, R16, -R33, PT ;  /* 0x800000211000720b */ /* 0x000fe20003f2e000 */
[----:B-1----:R-:W-:Y:S01]  /*4250*/  FADD R9, R22, R15 ;  /* 0x0000000f16097221 */ /* 0x002fe20000000000 */
[----:B------:R-:W-:-:S02]  /*4260*/  FSEL R42, R17, RZ, P0 ;  /* 0x000000ff112a7208 */ /* 0x000fc40000000000 */
[----:B------:R-:W-:Y:S02]  /*4270*/  FSEL R44, R5, RZ, P1 ;  /* 0x000000ff052c7208 */ /* 0x000fe40000800000 */
[C---:B------:R-:W-:Y:S01]  /*4280*/  FSETP.GEU.AND P1, PT, R21.reuse, -R14, PT ;  /* 0x8000000e1500720b */ /* 0x040fe20003f2e000 */
[----:B------:R-:W-:Y:S01]  /*4290*/  FADD R14, R21, R14 ;  /* 0x0000000e150e7221 */ /* 0x000fe20000000000 */
[----:B------:R-:W-:-:S04]  /*42a0*/  FSETP.GEU.AND P0, PT, R22, -R15, PT ;  /* 0x8000000f1600720b */ /* 0x000fc80003f0e000 */
[----:B------:R-:W-:Y:S02]  /*42b0*/  FSEL R46, R9, RZ, P0 ;  /* 0x000000ff092e7208 */ /* 0x000fe40000000000 */
[----:B------:R-:W-:Y:S02]  /*42c0*/  FSEL R48, R14, RZ, P1 ;  /* 0x000000ff0e307208 */ /* 0x000fe40000800000 */
[C---:B------:R-:W-:Y:S01]  /*42d0*/  FSETP.GEU.AND P0, PT, R20.reuse, -R3, PT ;  /* 0x800000031400720b */ /* 0x040fe20003f0e000 */
[----:B------:R-:W-:Y:S01]  /*42e0*/  FADD R20, R20, R3 ;  /* 0x0000000314147221 */ /* 0x000fe20000000000 */
[C---:B------:R-:W-:Y:S01]  /*42f0*/  FSETP.GEU.AND P1, PT, R23.reuse, -R24, PT ;  /* 0x800000181700720b */ /* 0x040fe20003f2e000 */
[----:B------:R-:W-:Y:S01]  /*4300*/  FADD R23, R23, R24 ;  /* 0x0000001817177221 */ /* 0x000fe20000000000 */
[----:B------:R-:W-:Y:S01]  /*4310*/  LOP3.LUT R3, R13, 0xff, RZ, 0xc0, !PT ;  /* 0x000000ff0d037812 */ /* 0x000fe200078ec0ff */
[----:B------:R-:W0:Y:S01]  /*4320*/  LDC.64 R14, c[0x0][0x268] ;  /* 0x00009a00ff0e7b82 */ /* 0x000e220000000a00 */
[----:B------:R-:W-:-:S02]  /*4330*/  FSEL R50, R20, RZ, P0 ;  /* 0x000000ff14327208 */ /* 0x000fc40000000000 */
[----:B------:R-:W-:Y:S02]  /*4340*/  LEA R3, R3, UR4, 0x2 ;  /* 0x0000000403037c11 */ /* 0x000fe4000f8e10ff */
[----:B------:R-:W-:-:S03]  /*4350*/  FSEL R24, R23, RZ, P1 ;  /* 0x000000ff17187208 */ /* 0x000fc60000800000 */
[----:B------:R-:W-:Y:S04]  /*4360*/  STS [R3], R30 ;  /* 0x0000001e03007388 */ /* 0x000fe80000000800 */
[----:B------:R1:W-:Y:S04]  /*4370*/  STS [R3+0x404], R4 ;  /* 0x0004040403007388 */ /* 0x0003e80000000800 */
[----:B------:R-:W-:Y:S04]  /*4380*/  STS [R3+0x808], R6 ;  /* 0x0008080603007388 */ /* 0x000fe80000000800 */
        /* <DEDUP_REMOVED lines=12> */
[----:B------:R2:W-:Y:S01]  /*4450*/  STS [R3+0x3c3c], R24 ;  /* 0x003c3c1803007388 */ /* 0x0005e20000000800 */
[----:B------:R-:W-:Y:S01]  /*4460*/  BAR.SYNC.DEFER_BLOCKING 0x0 ;  /* 0x0000000000007b1d */ /* 0x000fe20000010000 */
[----:B------:R-:W-:-:S02]  /*4470*/  FSETP.GTU.AND P1, PT, R6, RZ, PT ;  /* 0x000000ff0600720b */ /* 0x000fc40003f2c000 */
[----:B------:R-:W-:Y:S02]  /*4480*/  FSETP.GTU.AND P0, PT, R64, RZ, PT ;  /* 0x000000ff4000720b */ /* 0x000fe40003f0c000 */
[----:B------:R-:W-:Y:S02]  /*4490*/  SEL R52, RZ, 0x1, P1 ;  /* 0x00000001ff347807 */ /* 0x000fe40000800000 */
[----:B------:R-:W-:Y:S02]  /*44a0*/  FSETP.GTU.AND P1, PT, R4, RZ, PT ;  /* 0x000000ff0400720b */ /* 0x000fe40003f2c000 */
[----:B------:R-:W-:Y:S02]  /*44b0*/  SEL R13, RZ, 0x1, P0 ;  /* 0x00000001ff0d7807 */ /* 0x000fe40000000000 */
[----:B------:R-:W-:Y:S02]  /*44c0*/  SEL R29, RZ, 0x1, P1 ;  /* 0x00000001ff1d7807 */ /* 0x000fe40000800000 */
[----:B-1----:R-:W-:Y:S01]  /*44d0*/  LEA R4, R7, UR4, 0x2 ;  /* 0x0000000407047c11 */ /* 0x002fe2000f8e10ff */
[----:B------:R-:W-:Y:S01]  /*44e0*/  ULDC.64 UR4, c[0x0][0x270] ;  /* 0x00009c0000047ab9 */ /* 0x000fe20000000a00 */
[----:B------:R-:W-:-:S02]  /*44f0*/  FSETP.GTU.AND P0, PT, R30, RZ, PT ;  /* 0x000000ff1e00720b */ /* 0x000fc40003f0c000 */
[----:B------:R-:W-:Y:S02]  /*4500*/  FSETP.GTU.AND P1, PT, R38, RZ, PT ;  /* 0x000000ff2600720b */ /* 0x000fe40003f2c000 */
[----:B------:R-:W-:Y:S02]  /*4510*/  SEL R54, RZ, 0x1, P0 ;  /* 0x00000001ff367807 */ /* 0x000fe40000000000 */
[----:B------:R-:W-:Y:S02]  /*4520*/  SEL R30, RZ, 0x1, P1 ;  /* 0x00000001ff1e7807 */ /* 0x000fe40000800000 */
[----:B------:R-:W-:Y:S01]  /*4530*/  FSETP.GTU.AND P0, PT, R8, RZ, PT ;  /* 0x000000ff0800720b */ /* 0x000fe20003f0c000 */
[----:B------:R-:W-:Y:S01]  /*4540*/  LDS R4, [R4] ;  /* 0x0000000004047984 */ /* 0x000fe20000000800 */
[----:B------:R-:W-:-:S03]  /*4550*/  FSETP.GTU.AND P1, PT, R10, RZ, PT ;  /* 0x000000ff0a00720b */ /* 0x000fc60003f2c000 */
[----:B------:R-:W-:Y:S04]  /*4560*/  LDS R5, [R28+0x4] ;  /* 0x000004001c057984 */ /* 0x000fe80000000800 */
[----:B------:R-:W-:Y:S04]  /*4570*/  LDS R6, [R28+0x8] ;  /* 0x000008001c067984 */ /* 0x000fe80000000800 */
[----:B------:R1:W3:Y:S04]  /*4580*/  LDS R7, [R28+0xc] ;  /* 0x00000c001c077984 */ /* 0x0002e80000000800 */
[----:B------:R-:W-:Y:S04]  /*4590*/  LDS R8, [R27+0x1000] ;  /* 0x001000001b087984 */ /* 0x000fe80000000800 */
[----:B------:R-:W-:Y:S04]  /*45a0*/  LDS R9, [R27+0x1004] ;  /* 0x001004001b097984 */ /* 0x000fe80000000800 */
[----:B------:R-:W-:Y:S04]  /*45b0*/  LDS R10, [R27+0x1008] ;  /* 0x001008001b0a7984 */ /* 0x000fe80000000800 */
[----:B------:R-:W4:Y:S04]  /*45c0*/  LDS R11, [R27+0x100c] ;  /* 0x00100c001b0b7984 */ /* 0x000f280000000800 */
[----:B------:R-:W-:Y:S04]  /*45d0*/  LDS R16, [R26+0x2000] ;  /* 0x002000001a107984 */ /* 0x000fe80000000800 */
[----:B------:R-:W-:Y:S04]  /*45e0*/  LDS R17, [R26+0x2004] ;  /* 0x002004001a117984 */ /* 0x000fe80000000800 */
[----:B------:R-:W-:Y:S04]  /*45f0*/  LDS R18, [R26+0x2008] ;  /* 0x002008001a127984 */ /* 0x000fe80000000800 */
[----:B------:R5:W0:Y:S01]  /*4600*/  LDS R19, [R26+0x200c] ;  /* 0x00200c001a137984 */ /* 0x000a220000000800 */
[----:B------:R-:W-:-:S03]  /*4610*/  SEL R31, RZ, 0x1, P1 ;  /* 0x00000001ff1f7807 */ /* 0x000fc60000800000 */
[----:B------:R-:W-:Y:S04]  /*4620*/  LDS R20, [R25+0x3000] ;  /* 0x0030000019147984 */ /* 0x000fe80000000800 */
[----:B------:R-:W-:Y:S04]  /*4630*/  LDS R21, [R25+0x3004] ;  /* 0x0030040019157984 */ /* 0x000fe80000000800 */
[----:B------:R-:W-:Y:S04]  /*4640*/  LDS R22, [R25+0x3008] ;  /* 0x0030080019167984 */ /* 0x000fe80000000800 */
[----:B------:R0:W3:Y:S01]  /*4650*/  LDS R23, [R25+0x300c] ;  /* 0x00300c0019177984 */ /* 0x0000e20000000800 */
[----:B------:R-:W-:-:S02]  /*4660*/  FSETP.GTU.AND P1, PT, R34, RZ, PT ;  /* 0x000000ff2200720b */ /* 0x000fc40003f2c000 */
[----:B--2---:R-:W-:Y:S02]  /*4670*/  SEL R3, RZ, 0x1, P0 ;  /* 0x00000001ff037807 */ /* 0x004fe40000000000 */
[----:B------:R-:W-:Y:S02]  /*4680*/  FSETP.GTU.AND P0, PT, R40, RZ, PT ;  /* 0x000000ff2800720b */ /* 0x000fe40003f0c000 */
[----:B-1----:R-:W-:Y:S02]  /*4690*/  SEL R28, RZ, 0x1, P1 ;  /* 0x00000001ff1c7807 */ /* 0x002fe40000800000 */
[----:B------:R-:W-:Y:S02]  /*46a0*/  FSETP.GTU.AND P1, PT, R32, RZ, PT ;  /* 0x000000ff2000720b */ /* 0x000fe40003f2c000 */
[----:B-----5:R-:W-:Y:S02]  /*46b0*/  SEL R26, RZ, 0x1, P0 ;  /* 0x00000001ff1a7807 */ /* 0x020fe40000000000 */
[----:B------:R-:W-:-:S02]  /*46c0*/  FSETP.GTU.AND P0, PT, R42, RZ, PT ;  /* 0x000000ff2a00720b */ /* 0x000fc40003f0c000 */
[----:B------:R-:W-:Y:S02]  /*46d0*/  SEL R27, RZ, 0x1, P1 ;  /* 0x00000001ff1b7807 */ /* 0x000fe40000800000 */
[----:B------:R-:W-:Y:S02]  /*46e0*/  FSETP.GTU.AND P1, PT, R44, RZ, PT ;  /* 0x000000ff2c00720b */ /* 0x000fe40003f2c000 */
[----:B------:R-:W-:Y:S02]  /*46f0*/  PRMT R52, R52, 0x3340, R13 ;  /* 0x0000334034347816 */ /* 0x000fe4000000000d */
[----:B------:R-:W-:Y:S02]  /*4700*/  SEL R13, RZ, 0x1, P0 ;  /* 0x00000001ff0d7807 */ /* 0x000fe40000000000 */
[----:B------:R-:W-:Y:S02]  /*4710*/  FSETP.GTU.AND P0, PT, R24, RZ, PT ;  /* 0x000000ff1800720b */ /* 0x000fe40003f0c000 */
[----:B------:R-:W-:-:S02]  /*4720*/  SEL R24, RZ, 0x1, P1 ;  /* 0x00000001ff187807 */ /* 0x000fc40000800000 */
[----:B------:R-:W-:Y:S02]  /*4730*/  FSETP.GTU.AND P1, PT, R46, RZ, PT ;  /* 0x000000ff2e00720b */ /* 0x000fe40003f2c000 */
[----:B0-----:R-:W-:Y:S02]  /*4740*/  SEL R25, RZ, 0x1, P0 ;  /* 0x00000001ff197807 */ /* 0x001fe40000000000 */
[----:B------:R-:W-:Y:S02]  /*4750*/  SEL R32, RZ, 0x1, P1 ;  /* 0x00000001ff207807 */ /* 0x000fe40000800000 */
[----:B------:R-:W-:Y:S02]  /*4760*/  FSETP.GTU.AND P0, PT, R48, RZ, PT ;  /* 0x000000ff3000720b */ /* 0x000fe40003f0c000 */
[----:B------:R-:W-:Y:S02]  /*4770*/  FSETP.GTU.AND P1, PT, R50, RZ, PT ;  /* 0x000000ff3200720b */ /* 0x000fe40003f2c000 */
[----:B------:R-:W-:-:S02]  /*4780*/  PRMT R30, R31, 0x3340, R30 ;  /* 0x000033401f1e7816 */ /* 0x000fc4000000001e */
[----:B------:R-:W-:Y:S02]  /*4790*/  PRMT R31, R28, 0x3340, R3 ;  /* 0x000033401c1f7816 */ /* 0x000fe40000000003 */
[----:B------:R-:W-:Y:S02]  /*47a0*/  SEL R3, RZ, 0x1, P0 ;  /* 0x00000001ff037807 */ /* 0x000fe40000000000 */
[----:B------:R-:W-:Y:S02]  /*47b0*/  SEL R34, RZ, 0x1, P1 ;  /* 0x00000001ff227807 */ /* 0x000fe40000800000 */
[----:B------:R-:W-:Y:S01]  /*47c0*/  PRMT R33, R24, 0x3340, R13 ;  /* 0x0000334018217816 */ /* 0x000fe2000000000d */
[----:B------:R-:W-:Y:S01]  /*47d0*/  IMAD.WIDE R12, R12, 0x4, R14 ;  /* 0x000000040c0c7825 */ /* 0x000fe200078e020e */
[----:B------:R-:W-:Y:S02]  /*47e0*/  PRMT R37, R34, 0x3340, R3 ;  /* 0x0000334022257816 */ /* 0x000fe40000000003 */
[----:B------:R-:W-:Y:S01]  /*47f0*/  PRMT R32, R32, 0x3340, R25 ;  /* 0x0000334020207816 */ /* 0x000fe20000000019 */
[----:B------:R-:W-:Y:S01]  /*4800*/  IMAD.WIDE R2, R2, 0x4, R14 ;  /* 0x0000000402027825 */ /* 0x000fe200078e020e */
[----:B------:R-:W-:-:S03]  /*4810*/  PRMT R28, R27, 0x3340, R26 ;  /* 0x000033401b1c7816 */ /* 0x000fc6000000001a */
[--C-:B------:R-:W-:Y:S01]  /*4820*/  IMAD.WIDE R24, R0, 0x4, R14.reuse ;  /* 0x0000000400187825 */ /* 0x100fe200078e020e */
[----:B------:R-:W-:Y:S01]  /*4830*/  IADD3 R26, P0, R36, UR4, RZ ;  /* 0x00000004241a7c10 */ /* 0x000fe2000ff1e0ff */
[----:B---3--:R0:W-:Y:S02]  /*4840*/  @P6 STG.E.128 desc[UR6][R12.64], R4 ;  /* 0x000000040c006986 */ /* 0x0081e4000c101d06 */
[----:B------:R-:W-:Y:S01]  /*4850*/  IMAD.WIDE R14, R35, 0x4, R14 ;  /* 0x00000004230e7825 */ /* 0x000fe200078e020e */
[----:B------:R-:W-:Y:S01]  /*4860*/  PRMT R29, R54, 0x3340, R29 ;  /* 0x00003340361d7816 */ /* 0x000fe2000000001d */
[----:B----4-:R0:W-:Y:S01]  /*4870*/  @P2 STG.E.128 desc[UR6][R2.64], R8 ;  /* 0x0000000802002986 */ /* 0x0101e2000c101d06 */
[----:B------:R-:W-:-:S03]  /*4880*/  LEA.HI.X.SX32 R27, R36, UR5, 0x1, P0 ;  /* 0x00000005241b7c11 */ /* 0x000fc600080f0eff */
[----:B------:R0:W-:Y:S01]  /*4890*/  @P3 STG.E.128 desc[UR6][R24.64], R16 ;  /* 0x0000001018003986 */ /* 0x0001e2000c101d06 */
[----:B------:R-:W-:-:S03]  /*48a0*/  PRMT R52, R29, 0x5410, R52 ;  /* 0x000054101d347816 */ /* 0x000fc60000000034 */
[----:B------:R0:W-:Y:S01]  /*48b0*/  @P4 STG.E.128 desc[UR6][R14.64], R20 ;  /* 0x000000140e004986 */ /* 0x0001e2000c101d06 */
[----:B------:R-:W-:Y:S02]  /*48c0*/  PRMT R53, R31, 0x5410, R30 ;  /* 0x000054101f357816 */ /* 0x000fe4000000001e */
[----:B------:R-:W-:Y:S02]  /*48d0*/  PRMT R54, R33, 0x5410, R28 ;  /* 0x0000541021367816 */ /* 0x000fe4000000001c */
[----:B------:R-:W-:Y:S01]  /*48e0*/  PRMT R55, R37, 0x5410, R32 ;  /* 0x0000541025377816 */ /* 0x000fe20000000020 */
[----:B0-----:R-:W-:Y:S06]  /*48f0*/  @!P5 EXIT ;  /* 0x000000000000d94d */ /* 0x001fec0003800000 */
[----:B------:R-:W-:Y:S01]  /*4900*/  STG.E.128 desc[UR6][R26.64], R52 ;  /* 0x000000341a007986 */ /* 0x000fe2000c101d06 */
[----:B------:R-:W-:Y:S05]  /*4910*/  EXIT ;  /* 0x000000000000794d */ /* 0x000fea0003800000 */
.L_x_0:
[----:B------:R-:W-:-:S00]  /*4920*/  BRA `(.L_x_0) ;  /* 0xfffffffc00fc7947 */ /* 0x000fc0000383ffff */
[----:B------:R-:W-:-:S00]  /*4930*/  NOP ;  /* 0x0000000000007918 */ /* 0x000fc00000000000 */
        /* <DEDUP_REMOVED lines=12> */
.L_x_1:


//--------------------- .nv.global.init           --------------------------
	.section	.nv.global.init,"aw",@progbits
.nv.global.init:
	.type		_$_str,@object
	.size		_$_str,(_$_str_$_2 - _$_str)
_$_str:
        /*0000*/ 	.byte	0x5f, 0x5f, 0x43, 0x55, 0x44, 0x41, 0x5f, 0x46, 0x54, 0x5a, 0x00
	.type		_$_str_$_2,@object
	.size		_$_str_$_2,(.L_1 - _$_str_$_2)
_$_str_$_2:
        /*000b*/ 	.byte	0x5f, 0x5f, 0x43, 0x55, 0x44, 0x41, 0x5f, 0x50, 0x52, 0x45, 0x43, 0x5f, 0x53, 0x51, 0x52, 0x54
        /*001b*/ 	.byte	0x00
.L_1:


//--------------------- .nv.shared.triton_poi_fused_add_cat_clone_relu_threshold_backward_16 --------------------------
	.section	.nv.shared.triton_poi_fused_add_cat_clone_relu_threshold_backward_16,"aw",@nobits
	.sectionflags	@""
	.align	16
	.zero		1024


//--------------------- .nv.constant0.triton_poi_fused_add_cat_clone_relu_threshold_backward_16 --------------------------
	.section	.nv.constant0.triton_poi_fused_add_cat_clone_relu_threshold_backward_16,"a",@progbits
	.sectionflags	@""
	.align	4
.nv.constant0.triton_poi_fused_add_cat_clone_relu_threshold_backward_16:
	.zero		640
